//
// Generated by NVIDIA NVVM Compiler
//
// Compiler Build ID: CL-36424714
// Cuda compilation tools, release 13.0, V13.0.88
// Based on NVVM 20.0.0
//

.version 9.0
.target sm_100
.address_size 64

	// .globl	_Z11gpu_get_rhoiiiPdS_
// _ZZ11gpu_get_rhoiiiPdS_E3res has been demoted
// _ZZ11gpu_get_rhoiiiPdS_E1A has been demoted
// _ZZ15gpu_getVelocityPdiiiS_S_PiE3res has been demoted
// _ZZ15gpu_getVelocityPdiiiS_S_PiE1A has been demoted
// _ZZ26gpu_applyCollisionOperatoriiiPddS_S_S_PiS0_S_E4cxs_ has been demoted
// _ZZ26gpu_applyCollisionOperatoriiiPddS_S_S_PiS0_S_E4cys_ has been demoted
// _ZZ26gpu_applyCollisionOperatoriiiPddS_S_S_PiS0_S_E3ws_ has been demoted

.visible .entry _Z11gpu_get_rhoiiiPdS_(
	.param .u32 _Z11gpu_get_rhoiiiPdS__param_0,
	.param .u32 _Z11gpu_get_rhoiiiPdS__param_1,
	.param .u32 _Z11gpu_get_rhoiiiPdS__param_2,
	.param .u64 .ptr .align 1 _Z11gpu_get_rhoiiiPdS__param_3,
	.param .u64 .ptr .align 1 _Z11gpu_get_rhoiiiPdS__param_4
)
{
	.reg .pred 	%p<12>;
	.reg .b32 	%r<63>;
	.reg .b64 	%rd<10>;
	.reg .b64 	%fd<85>;
	// demoted variable
	.shared .align 8 .b8 _ZZ11gpu_get_rhoiiiPdS_E3res[768];
	// demoted variable
	.shared .align 8 .b8 _ZZ11gpu_get_rhoiiiPdS_E1A[6912];
	ld.param.u32 	%r28, [_Z11gpu_get_rhoiiiPdS__param_0];
	ld.param.u32 	%r27, [_Z11gpu_get_rhoiiiPdS__param_2];
	ld.param.u64 	%rd2, [_Z11gpu_get_rhoiiiPdS__param_3];
	ld.param.u64 	%rd1, [_Z11gpu_get_rhoiiiPdS__param_4];
	cvta.to.global.u64 	%rd3, %rd2;
	mov.u32 	%r1, %tid.x;
	mov.u32 	%r2, %tid.z;
	mov.u32 	%r29, %ntid.x;
	mad.lo.s32 	%r30, %r2, %r29, %r1;
	mov.u32 	%r31, %ctaid.y;
	mov.u32 	%r32, %ctaid.x;
	mul.lo.s32 	%r33, %r32, %r29;
	mad.lo.s32 	%r3, %r28, %r31, %r33;
	mad.lo.s32 	%r34, %r3, %r27, %r30;
	mul.wide.s32 	%rd4, %r34, 8;
	add.s64 	%rd5, %rd3, %rd4;
	ld.global.f64 	%fd17, [%rd5];
	shl.b32 	%r35, %r30, 3;
	mov.u32 	%r36, _ZZ11gpu_get_rhoiiiPdS_E1A;
	add.s32 	%r37, %r36, %r35;
	st.shared.f64 	[%r37], %fd17;
	setp.ne.s32 	%p1, %r2, 0;
	shl.b32 	%r38, %r1, 3;
	mov.u32 	%r39, _ZZ11gpu_get_rhoiiiPdS_E3res;
	add.s32 	%r4, %r39, %r38;
	@%p1 bra 	$L__BB0_2;
	mov.b64 	%rd6, 0;
	st.shared.u64 	[%r4], %rd6;
$L__BB0_2:
	setp.ne.s32 	%p2, %r2, 0;
	bar.sync 	0;
	@%p2 bra 	$L__BB0_19;
	setp.gt.s32 	%p3, %r27, 0;
	@%p3 bra 	$L__BB0_5;
	ld.shared.f64 	%fd83, [%r4];
	bra.uni 	$L__BB0_18;
$L__BB0_5:
	mul.lo.s32 	%r5, %r27, %r1;
	ld.shared.f64 	%fd83, [%r4];
	and.b32  	%r6, %r27, 15;
	setp.lt.u32 	%p4, %r27, 16;
	mov.b32 	%r59, 0;
	@%p4 bra 	$L__BB0_8;
	and.b32  	%r59, %r27, 2147483632;
	neg.s32 	%r57, %r59;
	shl.b32 	%r41, %r5, 3;
	add.s32 	%r43, %r41, %r36;
	add.s32 	%r56, %r43, 64;
$L__BB0_7:
	.pragma "nounroll";
	ld.shared.f64 	%fd19, [%r56+-64];
	add.f64 	%fd20, %fd19, %fd83;
	ld.shared.f64 	%fd21, [%r56+-56];
	add.f64 	%fd22, %fd21, %fd20;
	ld.shared.f64 	%fd23, [%r56+-48];
	add.f64 	%fd24, %fd23, %fd22;
	ld.shared.f64 	%fd25, [%r56+-40];
	add.f64 	%fd26, %fd25, %fd24;
	ld.shared.f64 	%fd27, [%r56+-32];
	add.f64 	%fd28, %fd27, %fd26;
	ld.shared.f64 	%fd29, [%r56+-24];
	add.f64 	%fd30, %fd29, %fd28;
	ld.shared.f64 	%fd31, [%r56+-16];
	add.f64 	%fd32, %fd31, %fd30;
	ld.shared.f64 	%fd33, [%r56+-8];
	add.f64 	%fd34, %fd33, %fd32;
	ld.shared.f64 	%fd35, [%r56];
	add.f64 	%fd36, %fd35, %fd34;
	ld.shared.f64 	%fd37, [%r56+8];
	add.f64 	%fd38, %fd37, %fd36;
	ld.shared.f64 	%fd39, [%r56+16];
	add.f64 	%fd40, %fd39, %fd38;
	ld.shared.f64 	%fd41, [%r56+24];
	add.f64 	%fd42, %fd41, %fd40;
	ld.shared.f64 	%fd43, [%r56+32];
	add.f64 	%fd44, %fd43, %fd42;
	ld.shared.f64 	%fd45, [%r56+40];
	add.f64 	%fd46, %fd45, %fd44;
	ld.shared.f64 	%fd47, [%r56+48];
	add.f64 	%fd48, %fd47, %fd46;
	ld.shared.f64 	%fd49, [%r56+56];
	add.f64 	%fd83, %fd49, %fd48;
	add.s32 	%r57, %r57, 16;
	add.s32 	%r56, %r56, 128;
	setp.ne.s32 	%p5, %r57, 0;
	@%p5 bra 	$L__BB0_7;
$L__BB0_8:
	setp.eq.s32 	%p6, %r6, 0;
	@%p6 bra 	$L__BB0_17;
	and.b32  	%r15, %r27, 7;
	setp.lt.u32 	%p7, %r6, 8;
	@%p7 bra 	$L__BB0_11;
	add.s32 	%r44, %r59, %r5;
	shl.b32 	%r45, %r44, 3;
	add.s32 	%r47, %r36, %r45;
	ld.shared.f64 	%fd51, [%r47];
	add.f64 	%fd52, %fd51, %fd83;
	ld.shared.f64 	%fd53, [%r47+8];
	add.f64 	%fd54, %fd53, %fd52;
	ld.shared.f64 	%fd55, [%r47+16];
	add.f64 	%fd56, %fd55, %fd54;
	ld.shared.f64 	%fd57, [%r47+24];
	add.f64 	%fd58, %fd57, %fd56;
	ld.shared.f64 	%fd59, [%r47+32];
	add.f64 	%fd60, %fd59, %fd58;
	ld.shared.f64 	%fd61, [%r47+40];
	add.f64 	%fd62, %fd61, %fd60;
	ld.shared.f64 	%fd63, [%r47+48];
	add.f64 	%fd64, %fd63, %fd62;
	ld.shared.f64 	%fd65, [%r47+56];
	add.f64 	%fd83, %fd65, %fd64;
	add.s32 	%r59, %r59, 8;
$L__BB0_11:
	setp.eq.s32 	%p8, %r15, 0;
	@%p8 bra 	$L__BB0_17;
	and.b32  	%r18, %r27, 3;
	setp.lt.u32 	%p9, %r15, 4;
	@%p9 bra 	$L__BB0_14;
	add.s32 	%r48, %r59, %r5;
	shl.b32 	%r49, %r48, 3;
	add.s32 	%r51, %r36, %r49;
	ld.shared.f64 	%fd67, [%r51];
	add.f64 	%fd68, %fd67, %fd83;
	ld.shared.f64 	%fd69, [%r51+8];
	add.f64 	%fd70, %fd69, %fd68;
	ld.shared.f64 	%fd71, [%r51+16];
	add.f64 	%fd72, %fd71, %fd70;
	ld.shared.f64 	%fd73, [%r51+24];
	add.f64 	%fd83, %fd73, %fd72;
	add.s32 	%r59, %r59, 4;
$L__BB0_14:
	setp.eq.s32 	%p10, %r18, 0;
	@%p10 bra 	$L__BB0_17;
	add.s32 	%r52, %r59, %r5;
	shl.b32 	%r53, %r52, 3;
	add.s32 	%r62, %r36, %r53;
	neg.s32 	%r61, %r18;
$L__BB0_16:
	.pragma "nounroll";
	ld.shared.f64 	%fd74, [%r62];
	add.f64 	%fd83, %fd74, %fd83;
	add.s32 	%r62, %r62, 8;
	add.s32 	%r61, %r61, 1;
	setp.ne.s32 	%p11, %r61, 0;
	@%p11 bra 	$L__BB0_16;
$L__BB0_17:
	st.shared.f64 	[%r4], %fd83;
$L__BB0_18:
	add.s32 	%r55, %r3, %r1;
	cvta.to.global.u64 	%rd7, %rd1;
	mul.wide.u32 	%rd8, %r55, 8;
	add.s64 	%rd9, %rd7, %rd8;
	st.global.f64 	[%rd9], %fd83;
$L__BB0_19:
	ret;

}
	// .globl	_Z9gpu_driftiiiPdS_PiS0_
.visible .entry _Z9gpu_driftiiiPdS_PiS0_(
	.param .u32 _Z9gpu_driftiiiPdS_PiS0__param_0,
	.param .u32 _Z9gpu_driftiiiPdS_PiS0__param_1,
	.param .u32 _Z9gpu_driftiiiPdS_PiS0__param_2,
	.param .u64 .ptr .align 1 _Z9gpu_driftiiiPdS_PiS0__param_3,
	.param .u64 .ptr .align 1 _Z9gpu_driftiiiPdS_PiS0__param_4,
	.param .u64 .ptr .align 1 _Z9gpu_driftiiiPdS_PiS0__param_5,
	.param .u64 .ptr .align 1 _Z9gpu_driftiiiPdS_PiS0__param_6
)
{
	.reg .b32 	%r<26>;
	.reg .b64 	%rd<16>;
	.reg .b64 	%fd<2>;

	ld.param.u32 	%r1, [_Z9gpu_driftiiiPdS_PiS0__param_0];
	ld.param.u32 	%r2, [_Z9gpu_driftiiiPdS_PiS0__param_1];
	ld.param.u32 	%r3, [_Z9gpu_driftiiiPdS_PiS0__param_2];
	ld.param.u64 	%rd1, [_Z9gpu_driftiiiPdS_PiS0__param_3];
	ld.param.u64 	%rd2, [_Z9gpu_driftiiiPdS_PiS0__param_4];
	ld.param.u64 	%rd3, [_Z9gpu_driftiiiPdS_PiS0__param_5];
	ld.param.u64 	%rd4, [_Z9gpu_driftiiiPdS_PiS0__param_6];
	cvta.to.global.u64 	%rd5, %rd2;
	cvta.to.global.u64 	%rd6, %rd1;
	cvta.to.global.u64 	%rd7, %rd3;
	cvta.to.global.u64 	%rd8, %rd4;
	mov.u32 	%r4, %ctaid.z;
	mov.u32 	%r5, %ntid.z;
	mov.u32 	%r6, %tid.z;
	mad.lo.s32 	%r7, %r4, %r5, %r6;
	mov.u32 	%r8, %ctaid.y;
	mov.u32 	%r9, %ntid.y;
	mov.u32 	%r10, %tid.y;
	mad.lo.s32 	%r11, %r8, %r9, %r10;
	mov.u32 	%r12, %tid.x;
	mul.lo.s32 	%r13, %r3, %r1;
	mul.wide.u32 	%rd9, %r12, 4;
	add.s64 	%rd10, %rd8, %rd9;
	ld.global.u32 	%r14, [%rd10];
	add.s32 	%r15, %r2, %r7;
	sub.s32 	%r16, %r15, %r14;
	rem.s32 	%r17, %r16, %r2;
	add.s64 	%rd11, %rd7, %rd9;
	ld.global.u32 	%r18, [%rd11];
	add.s32 	%r19, %r1, %r11;
	sub.s32 	%r20, %r19, %r18;
	rem.s32 	%r21, %r20, %r1;
	mad.lo.s32 	%r22, %r17, %r13, %r12;
	mad.lo.s32 	%r23, %r21, %r3, %r22;
	mul.wide.s32 	%rd12, %r23, 8;
	add.s64 	%rd13, %rd6, %rd12;
	ld.global.f64 	%fd1, [%rd13];
	mad.lo.s32 	%r24, %r3, %r11, %r12;
	mad.lo.s32 	%r25, %r13, %r7, %r24;
	mul.wide.s32 	%rd14, %r25, 8;
	add.s64 	%rd15, %rd5, %rd14;
	st.global.f64 	[%rd15], %fd1;
	ret;

}
	// .globl	_Z17gpu_applyBoundaryiiiPdS_
.visible .entry _Z17gpu_applyBoundaryiiiPdS_(
	.param .u32 _Z17gpu_applyBoundaryiiiPdS__param_0,
	.param .u32 _Z17gpu_applyBoundaryiiiPdS__param_1,
	.param .u32 _Z17gpu_applyBoundaryiiiPdS__param_2,
	.param .u64 .ptr .align 1 _Z17gpu_applyBoundaryiiiPdS__param_3,
	.param .u64 .ptr .align 1 _Z17gpu_applyBoundaryiiiPdS__param_4
)
{
	.reg .pred 	%p<4>;
	.reg .b16 	%rs<6>;
	.reg .b32 	%r<35>;
	.reg .b64 	%rd<16>;
	.reg .b64 	%fd<2>;

	ld.param.u32 	%r3, [_Z17gpu_applyBoundaryiiiPdS__param_0];
	ld.param.u32 	%r4, [_Z17gpu_applyBoundaryiiiPdS__param_1];
	ld.param.u32 	%r5, [_Z17gpu_applyBoundaryiiiPdS__param_2];
	ld.param.u64 	%rd6, [_Z17gpu_applyBoundaryiiiPdS__param_3];
	ld.param.u64 	%rd7, [_Z17gpu_applyBoundaryiiiPdS__param_4];
	mov.u32 	%r6, %ctaid.z;
	mov.u32 	%r7, %ntid.z;
	mov.u32 	%r8, %tid.z;
	mad.lo.s32 	%r9, %r6, %r7, %r8;
	mov.u32 	%r10, %ctaid.y;
	mov.u32 	%r11, %ntid.y;
	mov.u32 	%r12, %tid.y;
	mad.lo.s32 	%r13, %r10, %r11, %r12;
	mov.u32 	%r1, %tid.x;
	mad.lo.s32 	%r14, %r3, %r9, %r13;
	mul.lo.s32 	%r2, %r14, %r5;
	shr.s32 	%r15, %r3, 31;
	shr.u32 	%r16, %r15, 30;
	add.s32 	%r17, %r3, %r16;
	shr.s32 	%r18, %r17, 2;
	sub.s32 	%r19, %r13, %r18;
	mul.lo.s32 	%r20, %r19, %r19;
	shr.u32 	%r21, %r4, 31;
	add.s32 	%r22, %r4, %r21;
	shr.s32 	%r23, %r22, 1;
	sub.s32 	%r24, %r9, %r23;
	mad.lo.s32 	%r25, %r24, %r24, %r20;
	mul.lo.s32 	%r26, %r4, %r4;
	shr.u32 	%r27, %r26, 4;
	setp.ge.u32 	%p1, %r25, %r27;
	@%p1 bra 	$L__BB2_2;
	setp.eq.s32 	%p2, %r1, 0;
	setp.gt.u32 	%p3, %r1, 4;
	selp.u32 	%r29, 1, 0, %p3;
	add.s32 	%r30, %r1, %r29;
	cvt.u16.u32 	%rs1, %r30;
	add.s16 	%rs2, %rs1, 4;
	mul.hi.u16 	%rs3, %rs2, 7282;
	mul.lo.s16 	%rs4, %rs3, 9;
	sub.s16 	%rs5, %rs2, %rs4;
	cvt.u32.u16 	%r31, %rs5;
	selp.b32 	%r32, 0, %r31, %p2;
	add.s32 	%r33, %r2, %r32;
	cvt.s64.s32 	%rd15, %r33;
	add.s32 	%r34, %r2, %r1;
	cvt.s64.s32 	%rd14, %r34;
	bra.uni 	$L__BB2_3;
$L__BB2_2:
	add.s32 	%r28, %r2, %r1;
	cvt.s64.s32 	%rd14, %r28;
	mov.u64 	%rd15, %rd14;
$L__BB2_3:
	cvta.to.global.u64 	%rd8, %rd6;
	cvta.to.global.u64 	%rd9, %rd7;
	shl.b64 	%rd10, %rd15, 3;
	add.s64 	%rd11, %rd8, %rd10;
	ld.global.f64 	%fd1, [%rd11];
	shl.b64 	%rd12, %rd14, 3;
	add.s64 	%rd13, %rd9, %rd12;
	st.global.f64 	[%rd13], %fd1;
	ret;

}
	// .globl	_Z15gpu_getVelocityPdiiiS_S_Pi
.visible .entry _Z15gpu_getVelocityPdiiiS_S_Pi(
	.param .u64 .ptr .align 1 _Z15gpu_getVelocityPdiiiS_S_Pi_param_0,
	.param .u32 _Z15gpu_getVelocityPdiiiS_S_Pi_param_1,
	.param .u32 _Z15gpu_getVelocityPdiiiS_S_Pi_param_2,
	.param .u32 _Z15gpu_getVelocityPdiiiS_S_Pi_param_3,
	.param .u64 .ptr .align 1 _Z15gpu_getVelocityPdiiiS_S_Pi_param_4,
	.param .u64 .ptr .align 1 _Z15gpu_getVelocityPdiiiS_S_Pi_param_5,
	.param .u64 .ptr .align 1 _Z15gpu_getVelocityPdiiiS_S_Pi_param_6
)
{
	.reg .pred 	%p<12>;
	.reg .b32 	%r<92>;
	.reg .b64 	%rd<28>;
	.reg .b64 	%fd<116>;
	// demoted variable
	.shared .align 8 .b8 _ZZ15gpu_getVelocityPdiiiS_S_PiE3res[768];
	// demoted variable
	.shared .align 8 .b8 _ZZ15gpu_getVelocityPdiiiS_S_PiE1A[6912];
	ld.param.u64 	%rd8, [_Z15gpu_getVelocityPdiiiS_S_Pi_param_0];
	ld.param.u32 	%r28, [_Z15gpu_getVelocityPdiiiS_S_Pi_param_1];
	ld.param.u32 	%r27, [_Z15gpu_getVelocityPdiiiS_S_Pi_param_3];
	ld.param.u64 	%rd10, [_Z15gpu_getVelocityPdiiiS_S_Pi_param_4];
	ld.param.u64 	%rd9, [_Z15gpu_getVelocityPdiiiS_S_Pi_param_5];
	ld.param.u64 	%rd11, [_Z15gpu_getVelocityPdiiiS_S_Pi_param_6];
	cvta.to.global.u64 	%rd1, %rd11;
	cvta.to.global.u64 	%rd12, %rd10;
	mov.u32 	%r1, %tid.x;
	mov.u32 	%r2, %tid.z;
	mov.u32 	%r29, %ntid.x;
	mad.lo.s32 	%r30, %r2, %r29, %r1;
	mov.u32 	%r31, %ctaid.y;
	mov.u32 	%r32, %ctaid.x;
	mul.lo.s32 	%r33, %r32, %r29;
	mad.lo.s32 	%r3, %r28, %r31, %r33;
	mad.lo.s32 	%r34, %r3, %r27, %r30;
	mul.wide.s32 	%rd13, %r34, 8;
	add.s64 	%rd14, %rd12, %rd13;
	ld.global.f64 	%fd17, [%rd14];
	shl.b32 	%r35, %r30, 3;
	mov.u32 	%r36, _ZZ15gpu_getVelocityPdiiiS_S_PiE1A;
	add.s32 	%r37, %r36, %r35;
	st.shared.f64 	[%r37], %fd17;
	setp.ne.s32 	%p1, %r2, 0;
	shl.b32 	%r38, %r1, 3;
	mov.u32 	%r39, _ZZ15gpu_getVelocityPdiiiS_S_PiE3res;
	add.s32 	%r4, %r39, %r38;
	@%p1 bra 	$L__BB3_2;
	mov.b64 	%rd15, 0;
	st.shared.u64 	[%r4], %rd15;
$L__BB3_2:
	setp.ne.s32 	%p2, %r2, 0;
	bar.sync 	0;
	@%p2 bra 	$L__BB3_19;
	setp.gt.s32 	%p3, %r27, 0;
	@%p3 bra 	$L__BB3_5;
	ld.shared.f64 	%fd114, [%r4];
	bra.uni 	$L__BB3_18;
$L__BB3_5:
	mul.lo.s32 	%r5, %r27, %r1;
	ld.shared.f64 	%fd114, [%r4];
	and.b32  	%r6, %r27, 15;
	setp.lt.u32 	%p4, %r27, 16;
	mov.b32 	%r88, 0;
	@%p4 bra 	$L__BB3_8;
	and.b32  	%r88, %r27, 2147483632;
	neg.s32 	%r86, %r88;
	shl.b32 	%r41, %r5, 3;
	add.s32 	%r43, %r41, %r36;
	add.s32 	%r85, %r43, 64;
	add.s64 	%rd26, %rd1, 32;
$L__BB3_7:
	.pragma "nounroll";
	ld.shared.f64 	%fd19, [%r85+-64];
	ld.global.u32 	%r44, [%rd26+-32];
	cvt.rn.f64.s32 	%fd20, %r44;
	fma.rn.f64 	%fd21, %fd19, %fd20, %fd114;
	ld.shared.f64 	%fd22, [%r85+-56];
	ld.global.u32 	%r45, [%rd26+-28];
	cvt.rn.f64.s32 	%fd23, %r45;
	fma.rn.f64 	%fd24, %fd22, %fd23, %fd21;
	ld.shared.f64 	%fd25, [%r85+-48];
	ld.global.u32 	%r46, [%rd26+-24];
	cvt.rn.f64.s32 	%fd26, %r46;
	fma.rn.f64 	%fd27, %fd25, %fd26, %fd24;
	ld.shared.f64 	%fd28, [%r85+-40];
	ld.global.u32 	%r47, [%rd26+-20];
	cvt.rn.f64.s32 	%fd29, %r47;
	fma.rn.f64 	%fd30, %fd28, %fd29, %fd27;
	ld.shared.f64 	%fd31, [%r85+-32];
	ld.global.u32 	%r48, [%rd26+-16];
	cvt.rn.f64.s32 	%fd32, %r48;
	fma.rn.f64 	%fd33, %fd31, %fd32, %fd30;
	ld.shared.f64 	%fd34, [%r85+-24];
	ld.global.u32 	%r49, [%rd26+-12];
	cvt.rn.f64.s32 	%fd35, %r49;
	fma.rn.f64 	%fd36, %fd34, %fd35, %fd33;
	ld.shared.f64 	%fd37, [%r85+-16];
	ld.global.u32 	%r50, [%rd26+-8];
	cvt.rn.f64.s32 	%fd38, %r50;
	fma.rn.f64 	%fd39, %fd37, %fd38, %fd36;
	ld.shared.f64 	%fd40, [%r85+-8];
	ld.global.u32 	%r51, [%rd26+-4];
	cvt.rn.f64.s32 	%fd41, %r51;
	fma.rn.f64 	%fd42, %fd40, %fd41, %fd39;
	ld.shared.f64 	%fd43, [%r85];
	ld.global.u32 	%r52, [%rd26];
	cvt.rn.f64.s32 	%fd44, %r52;
	fma.rn.f64 	%fd45, %fd43, %fd44, %fd42;
	ld.shared.f64 	%fd46, [%r85+8];
	ld.global.u32 	%r53, [%rd26+4];
	cvt.rn.f64.s32 	%fd47, %r53;
	fma.rn.f64 	%fd48, %fd46, %fd47, %fd45;
	ld.shared.f64 	%fd49, [%r85+16];
	ld.global.u32 	%r54, [%rd26+8];
	cvt.rn.f64.s32 	%fd50, %r54;
	fma.rn.f64 	%fd51, %fd49, %fd50, %fd48;
	ld.shared.f64 	%fd52, [%r85+24];
	ld.global.u32 	%r55, [%rd26+12];
	cvt.rn.f64.s32 	%fd53, %r55;
	fma.rn.f64 	%fd54, %fd52, %fd53, %fd51;
	ld.shared.f64 	%fd55, [%r85+32];
	ld.global.u32 	%r56, [%rd26+16];
	cvt.rn.f64.s32 	%fd56, %r56;
	fma.rn.f64 	%fd57, %fd55, %fd56, %fd54;
	ld.shared.f64 	%fd58, [%r85+40];
	ld.global.u32 	%r57, [%rd26+20];
	cvt.rn.f64.s32 	%fd59, %r57;
	fma.rn.f64 	%fd60, %fd58, %fd59, %fd57;
	ld.shared.f64 	%fd61, [%r85+48];
	ld.global.u32 	%r58, [%rd26+24];
	cvt.rn.f64.s32 	%fd62, %r58;
	fma.rn.f64 	%fd63, %fd61, %fd62, %fd60;
	ld.shared.f64 	%fd64, [%r85+56];
	ld.global.u32 	%r59, [%rd26+28];
	cvt.rn.f64.s32 	%fd65, %r59;
	fma.rn.f64 	%fd114, %fd64, %fd65, %fd63;
	add.s32 	%r86, %r86, 16;
	add.s32 	%r85, %r85, 128;
	add.s64 	%rd26, %rd26, 64;
	setp.ne.s32 	%p5, %r86, 0;
	@%p5 bra 	$L__BB3_7;
$L__BB3_8:
	setp.eq.s32 	%p6, %r6, 0;
	@%p6 bra 	$L__BB3_17;
	and.b32  	%r15, %r27, 7;
	setp.lt.u32 	%p7, %r6, 8;
	@%p7 bra 	$L__BB3_11;
	add.s32 	%r60, %r88, %r5;
	shl.b32 	%r61, %r60, 3;
	add.s32 	%r63, %r36, %r61;
	ld.shared.f64 	%fd67, [%r63];
	mul.wide.u32 	%rd16, %r88, 4;
	add.s64 	%rd17, %rd1, %rd16;
	ld.global.u32 	%r64, [%rd17];
	cvt.rn.f64.s32 	%fd68, %r64;
	fma.rn.f64 	%fd69, %fd67, %fd68, %fd114;
	ld.shared.f64 	%fd70, [%r63+8];
	ld.global.u32 	%r65, [%rd17+4];
	cvt.rn.f64.s32 	%fd71, %r65;
	fma.rn.f64 	%fd72, %fd70, %fd71, %fd69;
	ld.shared.f64 	%fd73, [%r63+16];
	ld.global.u32 	%r66, [%rd17+8];
	cvt.rn.f64.s32 	%fd74, %r66;
	fma.rn.f64 	%fd75, %fd73, %fd74, %fd72;
	ld.shared.f64 	%fd76, [%r63+24];
	ld.global.u32 	%r67, [%rd17+12];
	cvt.rn.f64.s32 	%fd77, %r67;
	fma.rn.f64 	%fd78, %fd76, %fd77, %fd75;
	ld.shared.f64 	%fd79, [%r63+32];
	ld.global.u32 	%r68, [%rd17+16];
	cvt.rn.f64.s32 	%fd80, %r68;
	fma.rn.f64 	%fd81, %fd79, %fd80, %fd78;
	ld.shared.f64 	%fd82, [%r63+40];
	ld.global.u32 	%r69, [%rd17+20];
	cvt.rn.f64.s32 	%fd83, %r69;
	fma.rn.f64 	%fd84, %fd82, %fd83, %fd81;
	ld.shared.f64 	%fd85, [%r63+48];
	ld.global.u32 	%r70, [%rd17+24];
	cvt.rn.f64.s32 	%fd86, %r70;
	fma.rn.f64 	%fd87, %fd85, %fd86, %fd84;
	ld.shared.f64 	%fd88, [%r63+56];
	ld.global.u32 	%r71, [%rd17+28];
	cvt.rn.f64.s32 	%fd89, %r71;
	fma.rn.f64 	%fd114, %fd88, %fd89, %fd87;
	add.s32 	%r88, %r88, 8;
$L__BB3_11:
	setp.eq.s32 	%p8, %r15, 0;
	@%p8 bra 	$L__BB3_17;
	and.b32  	%r18, %r27, 3;
	setp.lt.u32 	%p9, %r15, 4;
	@%p9 bra 	$L__BB3_14;
	add.s32 	%r72, %r88, %r5;
	shl.b32 	%r73, %r72, 3;
	add.s32 	%r75, %r36, %r73;
	ld.shared.f64 	%fd91, [%r75];
	mul.wide.u32 	%rd18, %r88, 4;
	add.s64 	%rd19, %rd1, %rd18;
	ld.global.u32 	%r76, [%rd19];
	cvt.rn.f64.s32 	%fd92, %r76;
	fma.rn.f64 	%fd93, %fd91, %fd92, %fd114;
	ld.shared.f64 	%fd94, [%r75+8];
	ld.global.u32 	%r77, [%rd19+4];
	cvt.rn.f64.s32 	%fd95, %r77;
	fma.rn.f64 	%fd96, %fd94, %fd95, %fd93;
	ld.shared.f64 	%fd97, [%r75+16];
	ld.global.u32 	%r78, [%rd19+8];
	cvt.rn.f64.s32 	%fd98, %r78;
	fma.rn.f64 	%fd99, %fd97, %fd98, %fd96;
	ld.shared.f64 	%fd100, [%r75+24];
	ld.global.u32 	%r79, [%rd19+12];
	cvt.rn.f64.s32 	%fd101, %r79;
	fma.rn.f64 	%fd114, %fd100, %fd101, %fd99;
	add.s32 	%r88, %r88, 4;
$L__BB3_14:
	setp.eq.s32 	%p10, %r18, 0;
	@%p10 bra 	$L__BB3_17;
	mul.wide.u32 	%rd20, %r88, 4;
	add.s64 	%rd27, %rd1, %rd20;
	add.s32 	%r80, %r88, %r5;
	shl.b32 	%r81, %r80, 3;
	add.s32 	%r91, %r36, %r81;
	neg.s32 	%r90, %r18;
$L__BB3_16:
	.pragma "nounroll";
	ld.shared.f64 	%fd102, [%r91];
	ld.global.u32 	%r83, [%rd27];
	cvt.rn.f64.s32 	%fd103, %r83;
	fma.rn.f64 	%fd114, %fd102, %fd103, %fd114;
	add.s64 	%rd27, %rd27, 4;
	add.s32 	%r91, %r91, 8;
	add.s32 	%r90, %r90, 1;
	setp.ne.s32 	%p11, %r90, 0;
	@%p11 bra 	$L__BB3_16;
$L__BB3_17:
	st.shared.f64 	[%r4], %fd114;
$L__BB3_18:
	add.s32 	%r84, %r3, %r1;
	cvta.to.global.u64 	%rd21, %rd9;
	mul.wide.s32 	%rd22, %r84, 8;
	add.s64 	%rd23, %rd21, %rd22;
	ld.global.f64 	%fd104, [%rd23];
	div.rn.f64 	%fd105, %fd114, %fd104;
	cvta.to.global.u64 	%rd24, %rd8;
	add.s64 	%rd25, %rd24, %rd22;
	st.global.f64 	[%rd25], %fd105;
$L__BB3_19:
	ret;

}
	// .globl	_Z26gpu_applyCollisionOperatoriiiPddS_S_S_PiS0_S_
.visible .entry _Z26gpu_applyCollisionOperatoriiiPddS_S_S_PiS0_S_(
	.param .u32 _Z26gpu_applyCollisionOperatoriiiPddS_S_S_PiS0_S__param_0,
	.param .u32 _Z26gpu_applyCollisionOperatoriiiPddS_S_S_PiS0_S__param_1,
	.param .u32 _Z26gpu_applyCollisionOperatoriiiPddS_S_S_PiS0_S__param_2,
	.param .u64 .ptr .align 1 _Z26gpu_applyCollisionOperatoriiiPddS_S_S_PiS0_S__param_3,
	.param .f64 _Z26gpu_applyCollisionOperatoriiiPddS_S_S_PiS0_S__param_4,
	.param .u64 .ptr .align 1 _Z26gpu_applyCollisionOperatoriiiPddS_S_S_PiS0_S__param_5,
	.param .u64 .ptr .align 1 _Z26gpu_applyCollisionOperatoriiiPddS_S_S_PiS0_S__param_6,
	.param .u64 .ptr .align 1 _Z26gpu_applyCollisionOperatoriiiPddS_S_S_PiS0_S__param_7,
	.param .u64 .ptr .align 1 _Z26gpu_applyCollisionOperatoriiiPddS_S_S_PiS0_S__param_8,
	.param .u64 .ptr .align 1 _Z26gpu_applyCollisionOperatoriiiPddS_S_S_PiS0_S__param_9,
	.param .u64 .ptr .align 1 _Z26gpu_applyCollisionOperatoriiiPddS_S_S_PiS0_S__param_10
)
{
	.reg .pred 	%p<2>;
	.reg .b32 	%r<29>;
	.reg .b64 	%rd<26>;
	.reg .b64 	%fd<27>;
	// demoted variable
	.shared .align 8 .b8 _ZZ26gpu_applyCollisionOperatoriiiPddS_S_S_PiS0_S_E4cxs_[72];
	// demoted variable
	.shared .align 8 .b8 _ZZ26gpu_applyCollisionOperatoriiiPddS_S_S_PiS0_S_E4cys_[72];
	// demoted variable
	.shared .align 8 .b8 _ZZ26gpu_applyCollisionOperatoriiiPddS_S_S_PiS0_S_E3ws_[72];
	ld.param.u32 	%r5, [_Z26gpu_applyCollisionOperatoriiiPddS_S_S_PiS0_S__param_0];
	ld.param.u32 	%r4, [_Z26gpu_applyCollisionOperatoriiiPddS_S_S_PiS0_S__param_2];
	ld.param.u64 	%rd1, [_Z26gpu_applyCollisionOperatoriiiPddS_S_S_PiS0_S__param_3];
	ld.param.f64 	%fd1, [_Z26gpu_applyCollisionOperatoriiiPddS_S_S_PiS0_S__param_4];
	ld.param.u64 	%rd2, [_Z26gpu_applyCollisionOperatoriiiPddS_S_S_PiS0_S__param_5];
	ld.param.u64 	%rd3, [_Z26gpu_applyCollisionOperatoriiiPddS_S_S_PiS0_S__param_6];
	ld.param.u64 	%rd4, [_Z26gpu_applyCollisionOperatoriiiPddS_S_S_PiS0_S__param_7];
	ld.param.u64 	%rd5, [_Z26gpu_applyCollisionOperatoriiiPddS_S_S_PiS0_S__param_8];
	ld.param.u64 	%rd6, [_Z26gpu_applyCollisionOperatoriiiPddS_S_S_PiS0_S__param_9];
	ld.param.u64 	%rd7, [_Z26gpu_applyCollisionOperatoriiiPddS_S_S_PiS0_S__param_10];
	mov.u32 	%r6, %ctaid.y;
	mul.lo.s32 	%r1, %r5, %r6;
	mov.u32 	%r2, %tid.x;
	mov.u32 	%r3, %tid.z;
	setp.ne.s32 	%p1, %r3, 0;
	@%p1 bra 	$L__BB4_2;
	cvta.to.global.u64 	%rd8, %rd5;
	cvta.to.global.u64 	%rd9, %rd6;
	cvta.to.global.u64 	%rd10, %rd7;
	rem.u32 	%r7, %r2, %r4;
	mul.wide.u32 	%rd11, %r7, 4;
	add.s64 	%rd12, %rd8, %rd11;
	ld.global.u32 	%r8, [%rd12];
	cvt.rn.f64.s32 	%fd2, %r8;
	shl.b32 	%r9, %r7, 3;
	mov.u32 	%r10, _ZZ26gpu_applyCollisionOperatoriiiPddS_S_S_PiS0_S_E4cxs_;
	add.s32 	%r11, %r10, %r9;
	st.shared.f64 	[%r11], %fd2;
	add.s64 	%rd13, %rd9, %rd11;
	ld.global.u32 	%r12, [%rd13];
	cvt.rn.f64.s32 	%fd3, %r12;
	mov.u32 	%r13, _ZZ26gpu_applyCollisionOperatoriiiPddS_S_S_PiS0_S_E4cys_;
	add.s32 	%r14, %r13, %r9;
	st.shared.f64 	[%r14], %fd3;
	mul.wide.u32 	%rd14, %r7, 8;
	add.s64 	%rd15, %rd10, %rd14;
	ld.global.f64 	%fd4, [%rd15];
	mov.u32 	%r15, _ZZ26gpu_applyCollisionOperatoriiiPddS_S_S_PiS0_S_E3ws_;
	add.s32 	%r16, %r15, %r9;
	st.shared.f64 	[%r16], %fd4;
$L__BB4_2:
	mov.u32 	%r17, %ntid.x;
	mov.u32 	%r18, %ctaid.x;
	mad.lo.s32 	%r19, %r18, %r17, %r2;
	add.s32 	%r20, %r19, %r1;
	cvta.to.global.u64 	%rd16, %rd3;
	cvta.to.global.u64 	%rd17, %rd4;
	cvta.to.global.u64 	%rd18, %rd2;
	cvta.to.global.u64 	%rd19, %rd1;
	bar.sync 	0;
	mul.wide.s32 	%rd20, %r20, 8;
	add.s64 	%rd21, %rd16, %rd20;
	ld.global.f64 	%fd5, [%rd21];
	add.s64 	%rd22, %rd17, %rd20;
	ld.global.f64 	%fd6, [%rd22];
	add.s64 	%rd23, %rd18, %rd20;
	ld.global.f64 	%fd7, [%rd23];
	mul.f64 	%fd8, %fd6, %fd6;
	fma.rn.f64 	%fd9, %fd5, %fd5, %fd8;
	shl.b32 	%r21, %r3, 3;
	mov.u32 	%r22, _ZZ26gpu_applyCollisionOperatoriiiPddS_S_S_PiS0_S_E4cxs_;
	add.s32 	%r23, %r22, %r21;
	ld.shared.f64 	%fd10, [%r23];
	mov.u32 	%r24, _ZZ26gpu_applyCollisionOperatoriiiPddS_S_S_PiS0_S_E4cys_;
	add.s32 	%r25, %r24, %r21;
	ld.shared.f64 	%fd11, [%r25];
	mul.f64 	%fd12, %fd6, %fd11;
	fma.rn.f64 	%fd13, %fd5, %fd10, %fd12;
	mul.f64 	%fd14, %fd13, 0d4012000000000000;
	mul.f64 	%fd15, %fd13, %fd14;
	fma.rn.f64 	%fd16, %fd13, 0d4008000000000000, %fd15;
	mov.u32 	%r26, _ZZ26gpu_applyCollisionOperatoriiiPddS_S_S_PiS0_S_E3ws_;
	add.s32 	%r27, %r26, %r21;
	ld.shared.f64 	%fd17, [%r27];
	mul.f64 	%fd18, %fd7, %fd17;
	add.f64 	%fd19, %fd16, 0d3FF0000000000000;
	fma.rn.f64 	%fd20, %fd9, 0dBFF8000000000000, %fd19;
	mul.f64 	%fd21, %fd18, %fd20;
	rcp.rn.f64 	%fd22, %fd1;
	mad.lo.s32 	%r28, %r20, %r4, %r3;
	mul.wide.s32 	%rd24, %r28, 8;
	add.s64 	%rd25, %rd19, %rd24;
	ld.global.f64 	%fd23, [%rd25];
	sub.f64 	%fd24, %fd23, %fd21;
	mul.f64 	%fd25, %fd22, %fd24;
	sub.f64 	%fd26, %fd23, %fd25;
	st.global.f64 	[%rd25], %fd26;
	ret;

}


// ===== COMPILED SASS (sm_100) =====

	.target	sm_100

	.elftype	@"ET_EXEC"


//--------------------- .note.nv.tkinfo           --------------------------
	.section	.note.nv.tkinfo,"",@"SHT_NOTE"
	.sectionflags	@"SHF_NOTE_NV_TKINFO"
	.tkinfo
        /*0018*/ 	.word	0x00000002
        /*0030*/ 	.string	""
        /*0030*/ 	.string	"ptxas"
        /*0030*/ 	.string	"Cuda compilation tools, release 13.0, V13.0.88"
        /*0030*/ 	.string	"Build cuda_13.0.r13.0/compiler.36424714_0"
        /*0030*/ 	.string	"-arch sm_100 -m 64 "



//--------------------- .note.nv.cuinfo           --------------------------
	.section	.note.nv.cuinfo,"",@"SHT_NOTE"
	.sectionflags	@"SHF_NOTE_NV_CUINFO"
        /*0018*/ 	.short	0x0002
        /*001a*/ 	.short	0x0064
        /*001c*/ 	.short	0x0082
	.zero		2


//--------------------- .nv.info                  --------------------------
	.section	.nv.info,"",@"SHT_CUDA_INFO"
	.align	4


	//----- nvinfo : EIATTR_REGCOUNT
	.align		4
        /*0000*/ 	.byte	0x04, 0x2f
        /*0002*/ 	.short	(.L_1 - .L_0)
	.align		4
.L_0:
        /*0004*/ 	.word	index@(_Z11gpu_get_rhoiiiPdS_)
        /*0008*/ 	.word	0x00000018


	//----- nvinfo : EIATTR_FRAME_SIZE
	.align		4
.L_1:
        /*000c*/ 	.byte	0x04, 0x11
        /*000e*/ 	.short	(.L_3 - .L_2)
	.align		4
.L_2:
        /*0010*/ 	.word	index@(_Z11gpu_get_rhoiiiPdS_)
        /*0014*/ 	.word	0x00000000


	//----- nvinfo : EIATTR_REGCOUNT
	.align		4
.L_3:
        /*0018*/ 	.byte	0x04, 0x2f
        /*001a*/ 	.short	(.L_5 - .L_4)
	.align		4
.L_4:
        /*001c*/ 	.word	index@(_Z9gpu_driftiiiPdS_PiS0_)
        /*0020*/ 	.word	0x00000013


	//----- nvinfo : EIATTR_FRAME_SIZE
	.align		4
.L_5:
        /*0024*/ 	.byte	0x04, 0x11
        /*0026*/ 	.short	(.L_7 - .L_6)
	.align		4
.L_6:
        /*0028*/ 	.word	index@(_Z9gpu_driftiiiPdS_PiS0_)
        /*002c*/ 	.word	0x00000000


	//----- nvinfo : EIATTR_REGCOUNT
	.align		4
.L_7:
        /*0030*/ 	.byte	0x04, 0x2f
        /*0032*/ 	.short	(.L_9 - .L_8)
	.align		4
.L_8:
        /*0034*/ 	.word	index@(_Z17gpu_applyBoundaryiiiPdS_)
        /*0038*/ 	.word	0x0000000c


	//----- nvinfo : EIATTR_FRAME_SIZE
	.align		4
.L_9:
        /*003c*/ 	.byte	0x04, 0x11
        /*003e*/ 	.short	(.L_11 - .L_10)
	.align		4
.L_10:
        /*0040*/ 	.word	index@(_Z17gpu_applyBoundaryiiiPdS_)
        /*0044*/ 	.word	0x00000000


	//----- nvinfo : EIATTR_REGCOUNT
	.align		4
.L_11:
        /*0048*/ 	.byte	0x04, 0x2f
        /*004a*/ 	.short	(.L_13 - .L_12)
	.align		4
.L_12:
        /*004c*/ 	.word	index@(_Z15gpu_getVelocityPdiiiS_S_Pi)
        /*0050*/ 	.word	0x00000020


	//----- nvinfo : EIATTR_FRAME_SIZE
	.align		4
.L_13:
        /*0054*/ 	.byte	0x04, 0x11
        /*0056*/ 	.short	(.L_15 - .L_14)
	.align		4
.L_14:
        /*0058*/ 	.word	index@($__internal_1_$__cuda_sm20_div_rn_f64_full)
        /*005c*/ 	.word	0x00000000


	//----- nvinfo : EIATTR_FRAME_SIZE
	.align		4
.L_15:
        /*0060*/ 	.byte	0x04, 0x11
        /*0062*/ 	.short	(.L_17 - .L_16)
	.align		4
.L_16:
        /*0064*/ 	.word	index@(_Z15gpu_getVelocityPdiiiS_S_Pi)
        /*0068*/ 	.word	0x00000000


	//----- nvinfo : EIATTR_REGCOUNT
	.align		4
.L_17:
        /*006c*/ 	.byte	0x04, 0x2f
        /*006e*/ 	.short	(.L_19 - .L_18)
	.align		4
.L_18:
        /*0070*/ 	.word	index@(_Z26gpu_applyCollisionOperatoriiiPddS_S_S_PiS0_S_)
        /*0074*/ 	.word	0x0000001a


	//----- nvinfo : EIATTR_FRAME_SIZE
	.align		4
.L_19:
        /*0078*/ 	.byte	0x04, 0x11
        /*007a*/ 	.short	(.L_21 - .L_20)
	.align		4
.L_20:
        /*007c*/ 	.word	index@($__internal_0_$__cuda_sm20_dblrcp_rn_slowpath_v3)
        /*0080*/ 	.word	0x00000000


	//----- nvinfo : EIATTR_FRAME_SIZE
	.align		4
.L_21:
        /*0084*/ 	.byte	0x04, 0x11
        /*0086*/ 	.short	(.L_23 - .L_22)
	.align		4
.L_22:
        /*0088*/ 	.word	index@(_Z26gpu_applyCollisionOperatoriiiPddS_S_S_PiS0_S_)
        /*008c*/ 	.word	0x00000000


	//----- nvinfo : EIATTR_MIN_STACK_SIZE
	.align		4
.L_23:
        /*0090*/ 	.byte	0x04, 0x12
        /*0092*/ 	.short	(.L_25 - .L_24)
	.align		4
.L_24:
        /*0094*/ 	.word	index@(_Z26gpu_applyCollisionOperatoriiiPddS_S_S_PiS0_S_)
        /*0098*/ 	.word	0x00000000


	//----- nvinfo : EIATTR_MIN_STACK_SIZE
	.align		4
.L_25:
        /*009c*/ 	.byte	0x04, 0x12
        /*009e*/ 	.short	(.L_27 - .L_26)
	.align		4
.L_26:
        /*00a0*/ 	.word	index@(_Z15gpu_getVelocityPdiiiS_S_Pi)
        /*00a4*/ 	.word	0x00000000


	//----- nvinfo : EIATTR_MIN_STACK_SIZE
	.align		4
.L_27:
        /*00a8*/ 	.byte	0x04, 0x12
        /*00aa*/ 	.short	(.L_29 - .L_28)
	.align		4
.L_28:
        /*00ac*/ 	.word	index@(_Z17gpu_applyBoundaryiiiPdS_)
        /*00b0*/ 	.word	0x00000000


	//----- nvinfo : EIATTR_MIN_STACK_SIZE
	.align		4
.L_29:
        /*00b4*/ 	.byte	0x04, 0x12
        /*00b6*/ 	.short	(.L_31 - .L_30)
	.align		4
.L_30:
        /*00b8*/ 	.word	index@(_Z9gpu_driftiiiPdS_PiS0_)
        /*00bc*/ 	.word	0x00000000


	//----- nvinfo : EIATTR_MIN_STACK_SIZE
	.align		4
.L_31:
        /*00c0*/ 	.byte	0x04, 0x12
        /*00c2*/ 	.short	(.L_33 - .L_32)
	.align		4
.L_32:
        /*00c4*/ 	.word	index@(_Z11gpu_get_rhoiiiPdS_)
        /*00c8*/ 	.word	0x00000000
.L_33:


//--------------------- .nv.compat                --------------------------
	.section	.nv.compat,"",@"SHT_CUDA_COMPAT_INFO"
	.align	4
        /*0000*/ 	.byte	0x02, 0x09, 0x00, 0x00, 0x02, 0x02, 0x01, 0x00, 0x02, 0x05, 0x05, 0x00, 0x03, 0x07, 0x01, 0x01
        /*0010*/ 	.byte	0x02, 0x03, 0x00, 0x00, 0x02, 0x06, 0x01, 0x00, 0x04, 0x0b, 0x08, 0x00, 0x01, 0x00, 0x00, 0x00
        /*0020*/ 	.byte	0x00, 0x00, 0x00, 0x00


//--------------------- .nv.info._Z26gpu_applyCollisionOperatoriiiPddS_S_S_PiS0_S_ --------------------------
	.section	.nv.info._Z26gpu_applyCollisionOperatoriiiPddS_S_S_PiS0_S_,"",@"SHT_CUDA_INFO"
	.sectionflags	@""
	.align	4


	//----- nvinfo : EIATTR_CUDA_API_VERSION
	.align		4
        /*0000*/ 	.byte	0x04, 0x37
        /*0002*/ 	.short	(.L_35 - .L_34)
.L_34:
        /*0004*/ 	.word	0x00000082


	//----- nvinfo : EIATTR_KPARAM_INFO
	.align		4
.L_35:
        /*0008*/ 	.byte	0x04, 0x17
        /*000a*/ 	.short	(.L_37 - .L_36)
.L_36:
        /*000c*/ 	.word	0x00000000
        /*0010*/ 	.short	0x000a
        /*0012*/ 	.short	0x0048
        /*0014*/ 	.byte	0x00, 0xf5, 0x21, 0x00


	//----- nvinfo : EIATTR_KPARAM_INFO
	.align		4
.L_37:
        /*0018*/ 	.byte	0x04, 0x17
        /*001a*/ 	.short	(.L_39 - .L_38)
.L_38:
        /*001c*/ 	.word	0x00000000
        /*0020*/ 	.short	0x0009
        /*0022*/ 	.short	0x0040
        /*0024*/ 	.byte	0x00, 0xf5, 0x21, 0x00


	//----- nvinfo : EIATTR_KPARAM_INFO
	.align		4
.L_39:
        /*0028*/ 	.byte	0x04, 0x17
        /*002a*/ 	.short	(.L_41 - .L_40)
.L_40:
        /*002c*/ 	.word	0x00000000
        /*0030*/ 	.short	0x0008
        /*0032*/ 	.short	0x0038
        /*0034*/ 	.byte	0x00, 0xf5, 0x21, 0x00


	//----- nvinfo : EIATTR_KPARAM_INFO
	.align		4
.L_41:
        /*0038*/ 	.byte	0x04, 0x17
        /*003a*/ 	.short	(.L_43 - .L_42)
.L_42:
        /*003c*/ 	.word	0x00000000
        /*0040*/ 	.short	0x0007
        /*0042*/ 	.short	0x0030
        /*0044*/ 	.byte	0x00, 0xf5, 0x21, 0x00


	//----- nvinfo : EIATTR_KPARAM_INFO
	.align		4
.L_43:
        /*0048*/ 	.byte	0x04, 0x17
        /*004a*/ 	.short	(.L_45 - .L_44)
.L_44:
        /*004c*/ 	.word	0x00000000
        /*0050*/ 	.short	0x0006
        /*0052*/ 	.short	0x0028
        /*0054*/ 	.byte	0x00, 0xf5, 0x21, 0x00


	//----- nvinfo : EIATTR_KPARAM_INFO
	.align		4
.L_45:
        /*0058*/ 	.byte	0x04, 0x17
        /*005a*/ 	.short	(.L_47 - .L_46)
.L_46:
        /*005c*/ 	.word	0x00000000
        /*0060*/ 	.short	0x0005
        /*0062*/ 	.short	0x0020
        /*0064*/ 	.byte	0x00, 0xf5, 0x21, 0x00


	//----- nvinfo : EIATTR_KPARAM_INFO
	.align		4
.L_47:
        /*0068*/ 	.byte	0x04, 0x17
        /*006a*/ 	.short	(.L_49 - .L_48)
.L_48:
        /*006c*/ 	.word	0x00000000
        /*0070*/ 	.short	0x0004
        /*0072*/ 	.short	0x0018
        /*0074*/ 	.byte	0x00, 0xf0, 0x21, 0x00


	//----- nvinfo : EIATTR_KPARAM_INFO
	.align		4
.L_49:
        /*0078*/ 	.byte	0x04, 0x17
        /*007a*/ 	.short	(.L_51 - .L_50)
.L_50:
        /*007c*/ 	.word	0x00000000
        /*0080*/ 	.short	0x0003
        /*0082*/ 	.short	0x0010
        /*0084*/ 	.byte	0x00, 0xf5, 0x21, 0x00


	//----- nvinfo : EIATTR_KPARAM_INFO
	.align		4
.L_51:
        /*0088*/ 	.byte	0x04, 0x17
        /*008a*/ 	.short	(.L_53 - .L_52)
.L_52:
        /*008c*/ 	.word	0x00000000
        /*0090*/ 	.short	0x0002
        /*0092*/ 	.short	0x0008
        /*0094*/ 	.byte	0x00, 0xf0, 0x11, 0x00


	//----- nvinfo : EIATTR_KPARAM_INFO
	.align		4
.L_53:
        /*0098*/ 	.byte	0x04, 0x17
        /*009a*/ 	.short	(.L_55 - .L_54)
.L_54:
        /*009c*/ 	.word	0x00000000
        /*00a0*/ 	.short	0x0001
        /*00a2*/ 	.short	0x0004
        /*00a4*/ 	.byte	0x00, 0xf0, 0x11, 0x00


	//----- nvinfo : EIATTR_KPARAM_INFO
	.align		4
.L_55:
        /*00a8*/ 	.byte	0x04, 0x17
        /*00aa*/ 	.short	(.L_57 - .L_56)
.L_56:
        /*00ac*/ 	.word	0x00000000
        /*00b0*/ 	.short	0x0000
        /*00b2*/ 	.short	0x0000
        /*00b4*/ 	.byte	0x00, 0xf0, 0x11, 0x00


	//----- nvinfo : EIATTR_SPARSE_MMA_MASK
	.align		4
.L_57:
        /*00b8*/ 	.byte	0x03, 0x50
        /*00ba*/ 	.short	0x0000


	//----- nvinfo : EIATTR_MAXREG_COUNT
	.align		4
        /*00bc*/ 	.byte	0x03, 0x1b
        /*00be*/ 	.short	0x00ff


	//----- nvinfo : EIATTR_NUM_BARRIERS
	.align		4
        /*00c0*/ 	.byte	0x02, 0x4c
        /*00c2*/ 	.byte	0x01
	.zero		1


	//----- nvinfo : EIATTR_MERCURY_ISA_VERSION
	.align		4
        /*00c4*/ 	.byte	0x03, 0x5f
        /*00c6*/ 	.short	0x0101


	//----- nvinfo : EIATTR_VRC_CTA_INIT_COUNT
	.align		4
        /*00c8*/ 	.byte	0x02, 0x4a
	.zero		1
	.zero		1


	//----- nvinfo : EIATTR_EXIT_INSTR_OFFSETS
	.align		4
        /*00cc*/ 	.byte	0x04, 0x1c
        /*00ce*/ 	.short	(.L_59 - .L_58)


	//   ....[0]....
.L_58:
        /*00d0*/ 	.word	0x00000710


	//----- nvinfo : EIATTR_CRS_STACK_SIZE
	.align		4
.L_59:
        /*00d4*/ 	.byte	0x04, 0x1e
        /*00d6*/ 	.short	(.L_61 - .L_60)
.L_60:
        /*00d8*/ 	.word	0x00000000


	//----- nvinfo : EIATTR_CBANK_PARAM_SIZE
	.align		4
.L_61:
        /*00dc*/ 	.byte	0x03, 0x19
        /*00de*/ 	.short	0x0050


	//----- nvinfo : EIATTR_PARAM_CBANK
	.align		4
        /*00e0*/ 	.byte	0x04, 0x0a
        /*00e2*/ 	.short	(.L_63 - .L_62)
	.align		4
.L_62:
        /*00e4*/ 	.word	index@(.nv.constant0._Z26gpu_applyCollisionOperatoriiiPddS_S_S_PiS0_S_)
        /*00e8*/ 	.short	0x0380
        /*00ea*/ 	.short	0x0050


	//----- nvinfo : EIATTR_SW_WAR
	.align		4
.L_63:
        /*00ec*/ 	.byte	0x04, 0x36
        /*00ee*/ 	.short	(.L_65 - .L_64)
.L_64:
        /*00f0*/ 	.word	0x00000008
.L_65:


//--------------------- .nv.info._Z15gpu_getVelocityPdiiiS_S_Pi --------------------------
	.section	.nv.info._Z15gpu_getVelocityPdiiiS_S_Pi,"",@"SHT_CUDA_INFO"
	.sectionflags	@""
	.align	4


	//----- nvinfo : EIATTR_CUDA_API_VERSION
	.align		4
        /*0000*/ 	.byte	0x04, 0x37
        /*0002*/ 	.short	(.L_67 - .L_66)
.L_66:
        /*0004*/ 	.word	0x00000082


	//----- nvinfo : EIATTR_KPARAM_INFO
	.align		4
.L_67:
        /*0008*/ 	.byte	0x04, 0x17
        /*000a*/ 	.short	(.L_69 - .L_68)
.L_68:
        /*000c*/ 	.word	0x00000000
        /*0010*/ 	.short	0x0006
        /*0012*/ 	.short	0x0028
        /*0014*/ 	.byte	0x00, 0xf5, 0x21, 0x00


	//----- nvinfo : EIATTR_KPARAM_INFO
	.align		4
.L_69:
        /*0018*/ 	.byte	0x04, 0x17
        /*001a*/ 	.short	(.L_71 - .L_70)
.L_70:
        /*001c*/ 	.word	0x00000000
        /*0020*/ 	.short	0x0005
        /*0022*/ 	.short	0x0020
        /*0024*/ 	.byte	0x00, 0xf5, 0x21, 0x00


	//----- nvinfo : EIATTR_KPARAM_INFO
	.align		4
.L_71:
        /*0028*/ 	.byte	0x04, 0x17
        /*002a*/ 	.short	(.L_73 - .L_72)
.L_72:
        /*002c*/ 	.word	0x00000000
        /*0030*/ 	.short	0x0004
        /*0032*/ 	.short	0x0018
        /*0034*/ 	.byte	0x00, 0xf5, 0x21, 0x00


	//----- nvinfo : EIATTR_KPARAM_INFO
	.align		4
.L_73:
        /*0038*/ 	.byte	0x04, 0x17
        /*003a*/ 	.short	(.L_75 - .L_74)
.L_74:
        /*003c*/ 	.word	0x00000000
        /*0040*/ 	.short	0x0003
        /*0042*/ 	.short	0x0010
        /*0044*/ 	.byte	0x00, 0xf0, 0x11, 0x00


	//----- nvinfo : EIATTR_KPARAM_INFO
	.align		4
.L_75:
        /*0048*/ 	.byte	0x04, 0x17
        /*004a*/ 	.short	(.L_77 - .L_76)
.L_76:
        /*004c*/ 	.word	0x00000000
        /*0050*/ 	.short	0x0002
        /*0052*/ 	.short	0x000c
        /*0054*/ 	.byte	0x00, 0xf0, 0x11, 0x00


	//----- nvinfo : EIATTR_KPARAM_INFO
	.align		4
.L_77:
        /*0058*/ 	.byte	0x04, 0x17
        /*005a*/ 	.short	(.L_79 - .L_78)
.L_78:
        /*005c*/ 	.word	0x00000000
        /*0060*/ 	.short	0x0001
        /*0062*/ 	.short	0x0008
        /*0064*/ 	.byte	0x00, 0xf0, 0x11, 0x00


	//----- nvinfo : EIATTR_KPARAM_INFO
	.align		4
.L_79:
        /*0068*/ 	.byte	0x04, 0x17
        /*006a*/ 	.short	(.L_81 - .L_80)
.L_80:
        /*006c*/ 	.word	0x00000000
        /*0070*/ 	.short	0x0000
        /*0072*/ 	.short	0x0000
        /*0074*/ 	.byte	0x00, 0xf5, 0x21, 0x00


	//----- nvinfo : EIATTR_SPARSE_MMA_MASK
	.align		4
.L_81:
        /*0078*/ 	.byte	0x03, 0x50
        /*007a*/ 	.short	0x0000


	//----- nvinfo : EIATTR_MAXREG_COUNT
	.align		4
        /*007c*/ 	.byte	0x03, 0x1b
        /*007e*/ 	.short	0x00ff


	//----- nvinfo : EIATTR_NUM_BARRIERS
	.align		4
        /*0080*/ 	.byte	0x02, 0x4c
        /*0082*/ 	.byte	0x01
	.zero		1


	//----- nvinfo : EIATTR_MERCURY_ISA_VERSION
	.align		4
        /*0084*/ 	.byte	0x03, 0x5f
        /*0086*/ 	.short	0x0101


	//----- nvinfo : EIATTR_VRC_CTA_INIT_COUNT
	.align		4
        /*0088*/ 	.byte	0x02, 0x4a
	.zero		1
	.zero		1


	//----- nvinfo : EIATTR_EXIT_INSTR_OFFSETS
	.align		4
        /*008c*/ 	.byte	0x04, 0x1c
        /*008e*/ 	.short	(.L_83 - .L_82)


	//   ....[0]....
.L_82:
        /*0090*/ 	.word	0x000001b0


	//   ....[1]....
        /*0094*/ 	.word	0x00000e50


	//----- nvinfo : EIATTR_CRS_STACK_SIZE
	.align		4
.L_83:
        /*0098*/ 	.byte	0x04, 0x1e
        /*009a*/ 	.short	(.L_85 - .L_84)
.L_84:
        /*009c*/ 	.word	0x00000000


	//----- nvinfo : EIATTR_CBANK_PARAM_SIZE
	.align		4
.L_85:
        /*00a0*/ 	.byte	0x03, 0x19
        /*00a2*/ 	.short	0x0030


	//----- nvinfo : EIATTR_PARAM_CBANK
	.align		4
        /*00a4*/ 	.byte	0x04, 0x0a
        /*00a6*/ 	.short	(.L_87 - .L_86)
	.align		4
.L_86:
        /*00a8*/ 	.word	index@(.nv.constant0._Z15gpu_getVelocityPdiiiS_S_Pi)
        /*00ac*/ 	.short	0x0380
        /*00ae*/ 	.short	0x0030


	//----- nvinfo : EIATTR_SW_WAR
	.align		4
.L_87:
        /*00b0*/ 	.byte	0x04, 0x36
        /*00b2*/ 	.short	(.L_89 - .L_88)
.L_88:
        /*00b4*/ 	.word	0x00000008
.L_89:


//--------------------- .nv.info._Z17gpu_applyBoundaryiiiPdS_ --------------------------
	.section	.nv.info._Z17gpu_applyBoundaryiiiPdS_,"",@"SHT_CUDA_INFO"
	.sectionflags	@""
	.align	4


	//----- nvinfo : EIATTR_CUDA_API_VERSION
	.align		4
        /*0000*/ 	.byte	0x04, 0x37
        /*0002*/ 	.short	(.L_91 - .L_90)
.L_90:
        /*0004*/ 	.word	0x00000082


	//----- nvinfo : EIATTR_KPARAM_INFO
	.align		4
.L_91:
        /*0008*/ 	.byte	0x04, 0x17
        /*000a*/ 	.short	(.L_93 - .L_92)
.L_92:
        /*000c*/ 	.word	0x00000000
        /*0010*/ 	.short	0x0004
        /*0012*/ 	.short	0x0018
        /*0014*/ 	.byte	0x00, 0xf5, 0x21, 0x00


	//----- nvinfo : EIATTR_KPARAM_INFO
	.align		4
.L_93:
        /*0018*/ 	.byte	0x04, 0x17
        /*001a*/ 	.short	(.L_95 - .L_94)
.L_94:
        /*001c*/ 	.word	0x00000000
        /*0020*/ 	.short	0x0003
        /*0022*/ 	.short	0x0010
        /*0024*/ 	.byte	0x00, 0xf5, 0x21, 0x00


	//----- nvinfo : EIATTR_KPARAM_INFO
	.align		4
.L_95:
        /*0028*/ 	.byte	0x04, 0x17
        /*002a*/ 	.short	(.L_97 - .L_96)
.L_96:
        /*002c*/ 	.word	0x00000000
        /*0030*/ 	.short	0x0002
        /*0032*/ 	.short	0x0008
        /*0034*/ 	.byte	0x00, 0xf0, 0x11, 0x00


	//----- nvinfo : EIATTR_KPARAM_INFO
	.align		4
.L_97:
        /*0038*/ 	.byte	0x04, 0x17
        /*003a*/ 	.short	(.L_99 - .L_98)
.L_98:
        /*003c*/ 	.word	0x00000000
        /*0040*/ 	.short	0x0001
        /*0042*/ 	.short	0x0004
        /*0044*/ 	.byte	0x00, 0xf0, 0x11, 0x00


	//----- nvinfo : EIATTR_KPARAM_INFO
	.align		4
.L_99:
        /*0048*/ 	.byte	0x04, 0x17
        /*004a*/ 	.short	(.L_101 - .L_100)
.L_100:
        /*004c*/ 	.word	0x00000000
        /*0050*/ 	.short	0x0000
        /*0052*/ 	.short	0x0000
        /*0054*/ 	.byte	0x00, 0xf0, 0x11, 0x00


	//----- nvinfo : EIATTR_SPARSE_MMA_MASK
	.align		4
.L_101:
        /*0058*/ 	.byte	0x03, 0x50
        /*005a*/ 	.short	0x0000


	//----- nvinfo : EIATTR_MAXREG_COUNT
	.align		4
        /*005c*/ 	.byte	0x03, 0x1b
        /*005e*/ 	.short	0x00ff


	//----- nvinfo : EIATTR_MERCURY_ISA_VERSION
	.align		4
        /*0060*/ 	.byte	0x03, 0x5f
        /*0062*/ 	.short	0x0101


	//----- nvinfo : EIATTR_VRC_CTA_INIT_COUNT
	.align		4
        /*0064*/ 	.byte	0x02, 0x4a
	.zero		1
	.zero		1


	//----- nvinfo : EIATTR_EXIT_INSTR_OFFSETS
	.align		4
        /*0068*/ 	.byte	0x04, 0x1c
        /*006a*/ 	.short	(.L_103 - .L_102)


	//   ....[0]....
.L_102:
        /*006c*/ 	.word	0x000003d0


	//----- nvinfo : EIATTR_CRS_STACK_SIZE
	.align		4
.L_103:
        /*0070*/ 	.byte	0x04, 0x1e
        /*0072*/ 	.short	(.L_105 - .L_104)
.L_104:
        /*0074*/ 	.word	0x00000000


	//----- nvinfo : EIATTR_CBANK_PARAM_SIZE
	.align		4
.L_105:
        /*0078*/ 	.byte	0x03, 0x19
        /*007a*/ 	.short	0x0020


	//----- nvinfo : EIATTR_PARAM_CBANK
	.align		4
        /*007c*/ 	.byte	0x04, 0x0a
        /*007e*/ 	.short	(.L_107 - .L_106)
	.align		4
.L_106:
        /*0080*/ 	.word	index@(.nv.constant0._Z17gpu_applyBoundaryiiiPdS_)
        /*0084*/ 	.short	0x0380
        /*0086*/ 	.short	0x0020


	//----- nvinfo : EIATTR_SW_WAR
	.align		4
.L_107:
        /*0088*/ 	.byte	0x04, 0x36
        /*008a*/ 	.short	(.L_109 - .L_108)
.L_108:
        /*008c*/ 	.word	0x00000008
.L_109:


//--------------------- .nv.info._Z9gpu_driftiiiPdS_PiS0_ --------------------------
	.section	.nv.info._Z9gpu_driftiiiPdS_PiS0_,"",@"SHT_CUDA_INFO"
	.sectionflags	@""
	.align	4


	//----- nvinfo : EIATTR_CUDA_API_VERSION
	.align		4
        /*0000*/ 	.byte	0x04, 0x37
        /*0002*/ 	.short	(.L_111 - .L_110)
.L_110:
        /*0004*/ 	.word	0x00000082


	//----- nvinfo : EIATTR_KPARAM_INFO
	.align		4
.L_111:
        /*0008*/ 	.byte	0x04, 0x17
        /*000a*/ 	.short	(.L_113 - .L_112)
.L_112:
        /*000c*/ 	.word	0x00000000
        /*0010*/ 	.short	0x0006
        /*0012*/ 	.short	0x0028
        /*0014*/ 	.byte	0x00, 0xf5, 0x21, 0x00


	//----- nvinfo : EIATTR_KPARAM_INFO
	.align		4
.L_113:
        /*0018*/ 	.byte	0x04, 0x17
        /*001a*/ 	.short	(.L_115 - .L_114)
.L_114:
        /*001c*/ 	.word	0x00000000
        /*0020*/ 	.short	0x0005
        /*0022*/ 	.short	0x0020
        /*0024*/ 	.byte	0x00, 0xf5, 0x21, 0x00


	//----- nvinfo : EIATTR_KPARAM_INFO
	.align		4
.L_115:
        /*0028*/ 	.byte	0x04, 0x17
        /*002a*/ 	.short	(.L_117 - .L_116)
.L_116:
        /*002c*/ 	.word	0x00000000
        /*0030*/ 	.short	0x0004
        /*0032*/ 	.short	0x0018
        /*0034*/ 	.byte	0x00, 0xf5, 0x21, 0x00


	//----- nvinfo : EIATTR_KPARAM_INFO
	.align		4
.L_117:
        /*0038*/ 	.byte	0x04, 0x17
        /*003a*/ 	.short	(.L_119 - .L_118)
.L_118:
        /*003c*/ 	.word	0x00000000
        /*0040*/ 	.short	0x0003
        /*0042*/ 	.short	0x0010
        /*0044*/ 	.byte	0x00, 0xf5, 0x21, 0x00


	//----- nvinfo : EIATTR_KPARAM_INFO
	.align		4
.L_119:
        /*0048*/ 	.byte	0x04, 0x17
        /*004a*/ 	.short	(.L_121 - .L_120)
.L_120:
        /*004c*/ 	.word	0x00000000
        /*0050*/ 	.short	0x0002
        /*0052*/ 	.short	0x0008
        /*0054*/ 	.byte	0x00, 0xf0, 0x11, 0x00


	//----- nvinfo : EIATTR_KPARAM_INFO
	.align		4
.L_121:
        /*0058*/ 	.byte	0x04, 0x17
        /*005a*/ 	.short	(.L_123 - .L_122)
.L_122:
        /*005c*/ 	.word	0x00000000
        /*0060*/ 	.short	0x0001
        /*0062*/ 	.short	0x0004
        /*0064*/ 	.byte	0x00, 0xf0, 0x11, 0x00


	//----- nvinfo : EIATTR_KPARAM_INFO
	.align		4
.L_123:
        /*0068*/ 	.byte	0x04, 0x17
        /*006a*/ 	.short	(.L_125 - .L_124)
.L_124:
        /*006c*/ 	.word	0x00000000
        /*0070*/ 	.short	0x0000
        /*0072*/ 	.short	0x0000
        /*0074*/ 	.byte	0x00, 0xf0, 0x11, 0x00


	//----- nvinfo : EIATTR_SPARSE_MMA_MASK
	.align		4
.L_125:
        /*0078*/ 	.byte	0x03, 0x50
        /*007a*/ 	.short	0x0000


	//----- nvinfo : EIATTR_MAXREG_COUNT
	.align		4
        /*007c*/ 	.byte	0x03, 0x1b
        /*007e*/ 	.short	0x00ff


	//----- nvinfo : EIATTR_MERCURY_ISA_VERSION
	.align		4
        /*0080*/ 	.byte	0x03, 0x5f
        /*0082*/ 	.short	0x0101


	//----- nvinfo : EIATTR_VRC_CTA_INIT_COUNT
	.align		4
        /*0084*/ 	.byte	0x02, 0x4a
	.zero		1
	.zero		1


	//----- nvinfo : EIATTR_EXIT_INSTR_OFFSETS
	.align		4
        /*0088*/ 	.byte	0x04, 0x1c
        /*008a*/ 	.short	(.L_127 - .L_126)


	//   ....[0]....
.L_126:
        /*008c*/ 	.word	0x000004e0


	//----- nvinfo : EIATTR_CBANK_PARAM_SIZE
	.align		4
.L_127:
        /*0090*/ 	.byte	0x03, 0x19
        /*0092*/ 	.short	0x0030


	//----- nvinfo : EIATTR_PARAM_CBANK
	.align		4
        /*0094*/ 	.byte	0x04, 0x0a
        /*0096*/ 	.short	(.L_129 - .L_128)
	.align		4
.L_128:
        /*0098*/ 	.word	index@(.nv.constant0._Z9gpu_driftiiiPdS_PiS0_)
        /*009c*/ 	.short	0x0380
        /*009e*/ 	.short	0x0030


	//----- nvinfo : EIATTR_SW_WAR
	.align		4
.L_129:
        /*00a0*/ 	.byte	0x04, 0x36
        /*00a2*/ 	.short	(.L_131 - .L_130)
.L_130:
        /*00a4*/ 	.word	0x00000008
.L_131:


//--------------------- .nv.info._Z11gpu_get_rhoiiiPdS_ --------------------------
	.section	.nv.info._Z11gpu_get_rhoiiiPdS_,"",@"SHT_CUDA_INFO"
	.sectionflags	@""
	.align	4


	//----- nvinfo : EIATTR_CUDA_API_VERSION
	.align		4
        /*0000*/ 	.byte	0x04, 0x37
        /*0002*/ 	.short	(.L_133 - .L_132)
.L_132:
        /*0004*/ 	.word	0x00000082


	//----- nvinfo : EIATTR_KPARAM_INFO
	.align		4
.L_133:
        /*0008*/ 	.byte	0x04, 0x17
        /*000a*/ 	.short	(.L_135 - .L_134)
.L_134:
        /*000c*/ 	.word	0x00000000
        /*0010*/ 	.short	0x0004
        /*0012*/ 	.short	0x0018
        /*0014*/ 	.byte	0x00, 0xf5, 0x21, 0x00


	//----- nvinfo : EIATTR_KPARAM_INFO
	.align		4
.L_135:
        /*0018*/ 	.byte	0x04, 0x17
        /*001a*/ 	.short	(.L_137 - .L_136)
.L_136:
        /*001c*/ 	.word	0x00000000
        /*0020*/ 	.short	0x0003
        /*0022*/ 	.short	0x0010
        /*0024*/ 	.byte	0x00, 0xf5, 0x21, 0x00


	//----- nvinfo : EIATTR_KPARAM_INFO
	.align		4
.L_137:
        /*0028*/ 	.byte	0x04, 0x17
        /*002a*/ 	.short	(.L_139 - .L_138)
.L_138:
        /*002c*/ 	.word	0x00000000
        /*0030*/ 	.short	0x0002
        /*0032*/ 	.short	0x0008
        /*0034*/ 	.byte	0x00, 0xf0, 0x11, 0x00


	//----- nvinfo : EIATTR_KPARAM_INFO
	.align		4
.L_139:
        /*0038*/ 	.byte	0x04, 0x17
        /*003a*/ 	.short	(.L_141 - .L_140)
.L_140:
        /*003c*/ 	.word	0x00000000
        /*0040*/ 	.short	0x0001
        /*0042*/ 	.short	0x0004
        /*0044*/ 	.byte	0x00, 0xf0, 0x11, 0x00


	//----- nvinfo : EIATTR_KPARAM_INFO
	.align		4
.L_141:
        /*0048*/ 	.byte	0x04, 0x17
        /*004a*/ 	.short	(.L_143 - .L_142)
.L_142:
        /*004c*/ 	.word	0x00000000
        /*0050*/ 	.short	0x0000
        /*0052*/ 	.short	0x0000
        /*0054*/ 	.byte	0x00, 0xf0, 0x11, 0x00


	//----- nvinfo : EIATTR_SPARSE_MMA_MASK
	.align		4
.L_143:
        /*0058*/ 	.byte	0x03, 0x50
        /*005a*/ 	.short	0x0000


	//----- nvinfo : EIATTR_MAXREG_COUNT
	.align		4
        /*005c*/ 	.byte	0x03, 0x1b
        /*005e*/ 	.short	0x00ff


	//----- nvinfo : EIATTR_NUM_BARRIERS
	.align		4
        /*0060*/ 	.byte	0x02, 0x4c
        /*0062*/ 	.byte	0x01
	.zero		1


	//----- nvinfo : EIATTR_MERCURY_ISA_VERSION
	.align		4
        /*0064*/ 	.byte	0x03, 0x5f
        /*0066*/ 	.short	0x0101


	//----- nvinfo : EIATTR_VRC_CTA_INIT_COUNT
	.align		4
        /*0068*/ 	.byte	0x02, 0x4a
	.zero		1
	.zero		1


	//----- nvinfo : EIATTR_EXIT_INSTR_OFFSETS
	.align		4
        /*006c*/ 	.byte	0x04, 0x1c
        /*006e*/ 	.short	(.L_145 - .L_144)


	//   ....[0]....
.L_144:
        /*0070*/ 	.word	0x000001b0


	//   ....[1]....
        /*0074*/ 	.word	0x00000850


	//----- nvinfo : EIATTR_CBANK_PARAM_SIZE
	.align		4
.L_145:
        /*0078*/ 	.byte	0x03, 0x19
        /*007a*/ 	.short	0x0020


	//----- nvinfo : EIATTR_PARAM_CBANK
	.align		4
        /*007c*/ 	.byte	0x04, 0x0a
        /*007e*/ 	.short	(.L_147 - .L_146)
	.align		4
.L_146:
        /*0080*/ 	.word	index@(.nv.constant0._Z11gpu_get_rhoiiiPdS_)
        /*0084*/ 	.short	0x0380
        /*0086*/ 	.short	0x0020


	//----- nvinfo : EIATTR_SW_WAR
	.align		4
.L_147:
        /*0088*/ 	.byte	0x04, 0x36
        /*008a*/ 	.short	(.L_149 - .L_148)
.L_148:
        /*008c*/ 	.word	0x00000008
.L_149:


//--------------------- .nv.callgraph             --------------------------
	.section	.nv.callgraph,"",@"SHT_CUDA_CALLGRAPH"
	.align	4
	.sectionentsize	8
	.align		4
        /*0000*/ 	.word	0x00000000
	.align		4
        /*0004*/ 	.word	0xffffffff
	.align		4
        /*0008*/ 	.word	0x00000000
	.align		4
        /*000c*/ 	.word	0xfffffffe
	.align		4
        /*0010*/ 	.word	0x00000000
	.align		4
        /*0014*/ 	.word	0xfffffffd
	.align		4
        /*0018*/ 	.word	0x00000000
	.align		4
        /*001c*/ 	.word	0xfffffffc


//--------------------- .text._Z26gpu_applyCollisionOperatoriiiPddS_S_S_PiS0_S_ --------------------------
	.section	.text._Z26gpu_applyCollisionOperatoriiiPddS_S_S_PiS0_S_,"ax",@progbits
	.align	128
        .global         _Z26gpu_applyCollisionOperatoriiiPddS_S_S_PiS0_S_
        .type           _Z26gpu_applyCollisionOperatoriiiPddS_S_S_PiS0_S_,@function
        .size           _Z26gpu_applyCollisionOperatoriiiPddS_S_S_PiS0_S_,(.L_x_35 - _Z26gpu_applyCollisionOperatoriiiPddS_S_S_PiS0_S_)
        .other          _Z26gpu_applyCollisionOperatoriiiPddS_S_S_PiS0_S_,@"STO_CUDA_ENTRY STV_DEFAULT"
_Z26gpu_applyCollisionOperatoriiiPddS_S_S_PiS0_S_:
.text._Z26gpu_applyCollisionOperatoriiiPddS_S_S_PiS0_S_:
[----:B------:R-:W-:Y:S01]  /*0000*/  LDC R1, c[0x0][0x37c] ;  /* 0x0000df00ff017b82 */ /* 0x000fe20000000800 */
[----:B------:R-:W0:Y:S07]  /*0010*/  S2R R0, SR_TID.Z ;  /* 0x0000000000007919 */ /* 0x000e2e0000002300 */
[----:B------:R-:W1:Y:S01]  /*0020*/  LDC R3, c[0x0][0x380] ;  /* 0x0000e000ff037b82 */ /* 0x000e620000000800 */
[----:B------:R-:W2:Y:S01]  /*0030*/  LDCU.64 UR8, c[0x0][0x358] ;  /* 0x00006b00ff0877ac */ /* 0x000ea20008000a00 */
[----:B------:R-:W-:Y:S01]  /*0040*/  BSSY.RECONVERGENT B0, `(.L_x_0) ;  /* 0x0000030000007945 */ /* 0x000fe20003800200 */
[----:B------:R-:W3:Y:S01]  /*0050*/  S2R R2, SR_CTAID.X ;  /* 0x0000000000027919 */ /* 0x000ee20000002500 */
[----:B------:R-:W4:Y:S04]  /*0060*/  S2R R5, SR_TID.X ;  /* 0x0000000000057919 */ /* 0x000f280000002100 */
[----:B------:R-:W1:Y:S01]  /*0070*/  S2UR UR10, SR_CTAID.Y ;  /* 0x00000000000a79c3 */ /* 0x000e620000002600 */
[----:B0-----:R-:W-:-:S13]  /*0080*/  ISETP.NE.AND P0, PT, R0, RZ, PT ;  /* 0x000000ff0000720c */ /* 0x001fda0003f05270 */
[----:B--234-:R-:W-:Y:S05]  /*0090*/  @P0 BRA `(.L_x_1) ;  /* 0x0000000000a80947 */ /* 0x01cfea0003800000 */
[----:B------:R-:W0:Y:S01]  /*00a0*/  LDCU UR4, c[0x0][0x388] ;  /* 0x00007100ff0477ac */ /* 0x000e220008000800 */
[----:B------:R-:W2:Y:S08]  /*00b0*/  LDC.64 R10, c[0x0][0x3c0] ;  /* 0x0000f000ff0a7b82 */ /* 0x000eb00000000a00 */
[----:B------:R-:W3:Y:S01]  /*00c0*/  LDC.64 R14, c[0x0][0x3c8] ;  /* 0x0000f200ff0e7b82 */ /* 0x000ee20000000a00 */
[----:B0-----:R-:W0:Y:S01]  /*00d0*/  I2F.U32.RP R4, UR4 ;  /* 0x0000000400047d06 */ /* 0x001e220008209000 */
[----:B------:R-:W-:-:S07]  /*00e0*/  ISETP.NE.U32.AND P1, PT, RZ, UR4, PT ;  /* 0x00000004ff007c0c */ /* 0x000fce000bf25070 */
[----:B0-----:R-:W0:Y:S02]  /*00f0*/  MUFU.RCP R4, R4 ;  /* 0x0000000400047308 */ /* 0x001e240000001000 */
[----:B0-----:R-:W-:-:S06]  /*0100*/  VIADD R6, R4, 0xffffffe ;  /* 0x0ffffffe04067836 */ /* 0x001fcc0000000000 */
[----:B------:R0:W4:Y:S02]  /*0110*/  F2I.FTZ.U32.TRUNC.NTZ R7, R6 ;  /* 0x0000000600077305 */ /* 0x000124000021f000 */
[----:B0-----:R-:W-:Y:S02]  /*0120*/  HFMA2 R6, -RZ, RZ, 0, 0 ;  /* 0x00000000ff067431 */ /* 0x001fe400000001ff */
[----:B----4-:R-:W-:-:S04]  /*0130*/  IMAD.MOV R9, RZ, RZ, -R7 ;  /* 0x000000ffff097224 */ /* 0x010fc800078e0a07 */
[----:B------:R-:W-:-:S04]  /*0140*/  IMAD R9, R9, UR4, RZ ;  /* 0x0000000409097c24 */ /* 0x000fc8000f8e02ff */
[----:B------:R-:W-:Y:S02]  /*0150*/  IMAD.HI.U32 R8, R7, R9, R6 ;  /* 0x0000000907087227 */ /* 0x000fe400078e0006 */
[----:B------:R-:W0:Y:S04]  /*0160*/  LDC.64 R6, c[0x0][0x3b8] ;  /* 0x0000ee00ff067b82 */ /* 0x000e280000000a00 */
[----:B------:R-:W-:-:S04]  /*0170*/  IMAD.HI.U32 R8, R8, R5, RZ ;  /* 0x0000000508087227 */ /* 0x000fc800078e00ff */
[----:B------:R-:W-:-:S04]  /*0180*/  IMAD.MOV R8, RZ, RZ, -R8 ;  /* 0x000000ffff087224 */ /* 0x000fc800078e0a08 */
[----:B------:R-:W-:-:S05]  /*0190*/  IMAD R17, R8, UR4, R5 ;  /* 0x0000000408117c24 */ /* 0x000fca000f8e0205 */
[----:B------:R-:W-:-:S13]  /*01a0*/  ISETP.GE.U32.AND P0, PT, R17, UR4, PT ;  /* 0x0000000411007c0c */ /* 0x000fda000bf06070 */
[----:B------:R-:W-:-:S05]  /*01b0*/  @P0 VIADD R17, R17, -UR4 ;  /* 0x8000000411110c36 */ /* 0x000fca0008000000 */
[----:B------:R-:W-:-:S13]  /*01c0*/  ISETP.GE.U32.AND P0, PT, R17, UR4, PT ;  /* 0x0000000411007c0c */ /* 0x000fda000bf06070 */
[----:B------:R-:W-:Y:S02]  /*01d0*/  @P0 IADD3 R17, PT, PT, R17, -UR4, RZ ;  /* 0x8000000411110c10 */ /* 0x000fe4000fffe0ff */
[----:B------:R-:W-:-:S05]  /*01e0*/  @!P1 LOP3.LUT R17, RZ, UR4, RZ, 0x33, !PT ;  /* 0x00000004ff119c12 */ /* 0x000fca000f8e33ff */
[----:B0-----:R-:W-:-:S04]  /*01f0*/  IMAD.WIDE.U32 R6, R17, 0x4, R6 ;  /* 0x0000000411067825 */ /* 0x001fc800078e0006 */
[C---:B--2---:R-:W-:Y:S02]  /*0200*/  IMAD.WIDE.U32 R10, R17.reuse, 0x4, R10 ;  /* 0x00000004110a7825 */ /* 0x044fe400078e000a */
[----:B------:R0:W2:Y:S04]  /*0210*/  LDG.E R6, desc[UR8][R6.64] ;  /* 0x0000000806067981 */ /* 0x0000a8000c1e1900 */
[----:B------:R4:W5:Y:S01]  /*0220*/  LDG.E R10, desc[UR8][R10.64] ;  /* 0x000000080a0a7981 */ /* 0x000962000c1e1900 */
[----:B---3--:R-:W-:-:S06]  /*0230*/  IMAD.WIDE.U32 R14, R17, 0x8, R14 ;  /* 0x00000008110e7825 */ /* 0x008fcc00078e000e */
[----:B------:R-:W3:Y:S01]  /*0240*/  LDG.E.64 R14, desc[UR8][R14.64] ;  /* 0x000000080e0e7981 */ /* 0x000ee2000c1e1b00 */
[----:B------:R-:W1:Y:S01]  /*0250*/  S2UR UR7, SR_CgaCtaId ;  /* 0x00000000000779c3 */ /* 0x000e620000008800 */
[----:B------:R-:W-:Y:S02]  /*0260*/  UMOV UR4, 0x400 ;  /* 0x0000040000047882 */ /* 0x000fe40000000000 */
[----:B------:R-:W-:Y:S02]  /*0270*/  UIADD3 UR5, UPT, UPT, UR4, 0x48, URZ ;  /* 0x0000004804057890 */ /* 0x000fe4000fffe0ff */
[----:B------:R-:W-:Y:S02]  /*0280*/  UIADD3 UR6, UPT, UPT, UR4, 0x90, URZ ;  /* 0x0000009004067890 */ /* 0x000fe4000fffe0ff */
[----:B-1----:R-:W-:Y:S02]  /*0290*/  ULEA UR4, UR7, UR4, 0x18 ;  /* 0x0000000407047291 */ /* 0x002fe4000f8ec0ff */
[----:B------:R-:W-:-:S02]  /*02a0*/  ULEA UR5, UR7, UR5, 0x18 ;  /* 0x0000000507057291 */ /* 0x000fc4000f8ec0ff */
[----:B------:R-:W-:Y:S02]  /*02b0*/  ULEA UR6, UR7, UR6, 0x18 ;  /* 0x0000000607067291 */ /* 0x000fe4000f8ec0ff */
[C---:B0-----:R-:W-:Y:S02]  /*02c0*/  LEA R7, R17.reuse, UR4, 0x3 ;  /* 0x0000000411077c11 */ /* 0x041fe4000f8e18ff */
[C---:B----4-:R-:W-:Y:S02]  /*02d0*/  LEA R11, R17.reuse, UR5, 0x3 ;  /* 0x00000005110b7c11 */ /* 0x050fe4000f8e18ff */
[----:B------:R-:W-:Y:S01]  /*02e0*/  LEA R17, R17, UR6, 0x3 ;  /* 0x0000000611117c11 */ /* 0x000fe2000f8e18ff */
[----:B--2---:R-:W0:Y:S08]  /*02f0*/  I2F.F64 R8, R6 ;  /* 0x0000000600087312 */ /* 0x004e300000201c00 */
[----:B-----5:R-:W1:Y:S01]  /*0300*/  I2F.F64 R12, R10 ;  /* 0x0000000a000c7312 */ /* 0x020e620000201c00 */
[----:B0-----:R0:W-:Y:S04]  /*0310*/  STS.64 [R7], R8 ;  /* 0x0000000807007388 */ /* 0x0011e80000000a00 */
[----:B-1----:R0:W-:Y:S04]  /*0320*/  STS.64 [R11], R12 ;  /* 0x0000000c0b007388 */ /* 0x0021e80000000a00 */
[----:B---3--:R0:W-:Y:S02]  /*0330*/  STS.64 [R17], R14 ;  /* 0x0000000e11007388 */ /* 0x0081e40000000a00 */
.L_x_1:
[----:B-1----:R-:W-:Y:S05]  /*0340*/  BSYNC.RECONVERGENT B0 ;  /* 0x0000000000007941 */ /* 0x002fea0003800200 */
.L_x_0:
[----:B------:R-:W1:Y:S01]  /*0350*/  LDCU UR4, c[0x0][0x360] ;  /* 0x00006c00ff0477ac */ /* 0x000e620008000800 */
[----:B0-----:R-:W0:Y:S08]  /*0360*/  LDC.64 R6, c[0x0][0x3b0] ;  /* 0x0000ec00ff067b82 */ /* 0x001e300000000a00 */
[----:B------:R-:W2:Y:S08]  /*0370*/  LDC.64 R8, c[0x0][0x3a8] ;  /* 0x0000ea00ff087b82 */ /* 0x000eb00000000a00 */
[----:B------:R-:W-:Y:S08]  /*0380*/  BAR.SYNC.DEFER_BLOCKING 0x0 ;  /* 0x0000000000007b1d */ /* 0x000ff00000010000 */
[----:B------:R-:W3:Y:S01]  /*0390*/  S2UR UR5, SR_CgaCtaId ;  /* 0x00000000000579c3 */ /* 0x000ee20000008800 */
[----:B-1----:R-:W-:-:S04]  /*03a0*/  IMAD R2, R2, UR4, R5 ;  /* 0x0000000402027c24 */ /* 0x002fc8000f8e0205 */
[----:B------:R-:W-:Y:S01]  /*03b0*/  IMAD R3, R3, UR10, R2 ;  /* 0x0000000a03037c24 */ /* 0x000fe2000f8e0202 */
[----:B------:R-:W-:Y:S02]  /*03c0*/  UMOV UR4, 0x400 ;  /* 0x0000040000047882 */ /* 0x000fe40000000000 */
[----:B------:R-:W1:Y:S01]  /*03d0*/  LDC R2, c[0x0][0x39c] ;  /* 0x0000e700ff027b82 */ /* 0x000e620000000800 */
[----:B0-----:R-:W-:-:S04]  /*03e0*/  IMAD.WIDE R4, R3, 0x8, R6 ;  /* 0x0000000803047825 */ /* 0x001fc800078e0206 */
[C---:B--2---:R-:W-:Y:S02]  /*03f0*/  IMAD.WIDE R8, R3.reuse, 0x8, R8 ;  /* 0x0000000803087825 */ /* 0x044fe400078e0208 */
[----:B------:R-:W2:Y:S01]  /*0400*/  LDG.E.64 R4, desc[UR8][R4.64] ;  /* 0x0000000804047981 */ /* 0x000ea2000c1e1b00 */
[----:B------:R-:W0:Y:S03]  /*0410*/  LDC.64 R6, c[0x0][0x3a0] ;  /* 0x0000e800ff067b82 */ /* 0x000e260000000a00 */
[----:B------:R-:W4:Y:S05]  /*0420*/  LDG.E.64 R8, desc[UR8][R8.64] ;  /* 0x0000000808087981 */ /* 0x000f2a000c1e1b00 */
[----:B------:R-:W5:Y:S01]  /*0430*/  LDC.64 R10, c[0x0][0x398] ;  /* 0x0000e600ff0a7b82 */ /* 0x000f620000000a00 */
[----:B0-----:R-:W-:-:S06]  /*0440*/  IMAD.WIDE R6, R3, 0x8, R6 ;  /* 0x0000000803067825 */ /* 0x001fcc00078e0206 */
[----:B------:R-:W5:Y:S01]  /*0450*/  LDG.E.64 R6, desc[UR8][R6.64] ;  /* 0x0000000806067981 */ /* 0x000f62000c1e1b00 */
[----:B------:R-:W-:-:S04]  /*0460*/  UIADD3 UR6, UPT, UPT, UR4, 0x48, URZ ;  /* 0x0000004804067890 */ /* 0x000fc8000fffe0ff */
[----:B---3--:R-:W-:-:S06]  /*0470*/  ULEA UR6, UR5, UR6, 0x18 ;  /* 0x0000000605067291 */ /* 0x008fcc000f8ec0ff */
[C---:B------:R-:W-:Y:S01]  /*0480*/  LEA R21, R0.reuse, UR6, 0x3 ;  /* 0x0000000600157c11 */ /* 0x040fe2000f8e18ff */
[----:B------:R-:W-:Y:S02]  /*0490*/  ULEA UR6, UR5, UR4, 0x18 ;  /* 0x0000000405067291 */ /* 0x000fe4000f8ec0ff */
[----:B------:R-:W-:Y:S02]  /*04a0*/  UIADD3 UR4, UPT, UPT, UR4, 0x90, URZ ;  /* 0x0000009004047890 */ /* 0x000fe4000fffe0ff */
[----:B------:R-:W2:Y:S02]  /*04b0*/  LDS.64 R12, [R21] ;  /* 0x00000000150c7984 */ /* 0x000ea40000000a00 */
[----:B------:R-:W-:Y:S01]  /*04c0*/  LEA R20, R0, UR6, 0x3 ;  /* 0x0000000600147c11 */ /* 0x000fe2000f8e18ff */
[----:B------:R-:W-:-:S04]  /*04d0*/  ULEA UR4, UR5, UR4, 0x18 ;  /* 0x0000000405047291 */ /* 0x000fc8000f8ec0ff */
[----:B------:R-:W4:Y:S02]  /*04e0*/  LDS.64 R18, [R20] ;  /* 0x0000000014127984 */ /* 0x000f240000000a00 */
[----:B------:R-:W-:-:S06]  /*04f0*/  LEA R14, R0, UR4, 0x3 ;  /* 0x00000004000e7c11 */ /* 0x000fcc000f8e18ff */
[----:B------:R-:W0:Y:S01]  /*0500*/  LDS.64 R14, [R14] ;  /* 0x000000000e0e7984 */ /* 0x000e220000000a00 */
[C---:B--2---:R-:W-:Y:S01]  /*0510*/  DMUL R16, R4.reuse, R12 ;  /* 0x0000000c04107228 */ /* 0x044fe20000000000 */
[----:B-1----:R-:W5:Y:S01]  /*0520*/  MUFU.RCP64H R13, R2 ;  /* 0x00000002000d7308 */ /* 0x002f620000001800 */
[----:B------:R-:W-:Y:S01]  /*0530*/  VIADD R12, R2, 0x300402 ;  /* 0x00300402020c7836 */ /* 0x000fe20000000000 */
[----:B------:R-:W-:-:S05]  /*0540*/  DMUL R4, R4, R4 ;  /* 0x0000000404047228 */ /* 0x000fca0000000000 */
[C---:B----4-:R-:W-:Y:S01]  /*0550*/  DFMA R18, R8.reuse, R18, R16 ;  /* 0x000000120812722b */ /* 0x050fe20000000010 */
[----:B------:R-:W-:Y:S02]  /*0560*/  FSETP.GEU.AND P0, PT, |R12|, 5.8789094863358348022e-39, PT ;  /* 0x004004020c00780b */ /* 0x000fe40003f0e200 */
[----:B------:R-:W-:-:S05]  /*0570*/  DFMA R4, R8, R8, R4 ;  /* 0x000000080804722b */ /* 0x000fca0000000004 */
[----:B------:R-:W-:Y:S02]  /*0580*/  DMUL R16, R18, 4.5 ;  /* 0x4012000012107828 */ /* 0x000fe40000000000 */
[----:B-----5:R-:W-:-:S06]  /*0590*/  DFMA R22, R12, -R10, 1 ;  /* 0x3ff000000c16742b */ /* 0x020fcc000000080a */
[----:B------:R-:W-:Y:S02]  /*05a0*/  DMUL R20, R18, R16 ;  /* 0x0000001012147228 */ /* 0x000fe40000000000 */
[----:B------:R-:W-:Y:S02]  /*05b0*/  DFMA R16, R22, R22, R22 ;  /* 0x000000161610722b */ /* 0x000fe40000000016 */
[----:B0-----:R-:W-:-:S04]  /*05c0*/  DMUL R6, R6, R14 ;  /* 0x0000000e06067228 */ /* 0x001fc80000000000 */
[----:B------:R-:W-:Y:S02]  /*05d0*/  DFMA R20, R18, 3, R20 ;  /* 0x400800001214782b */ /* 0x000fe40000000014 */
[----:B------:R-:W-:-:S06]  /*05e0*/  DFMA R16, R12, R16, R12 ;  /* 0x000000100c10722b */ /* 0x000fcc000000000c */
[----:B------:R-:W-:Y:S02]  /*05f0*/  DADD R20, R20, 1 ;  /* 0x3ff0000014147429 */ /* 0x000fe40000000000 */
[----:B------:R-:W-:-:S06]  /*0600*/  DFMA R10, R16, -R10, 1 ;  /* 0x3ff00000100a742b */ /* 0x000fcc000000080a */
[----:B------:R-:W-:Y:S02]  /*0610*/  DFMA R4, R4, -1.5, R20 ;  /* 0xbff800000404782b */ /* 0x000fe40000000014 */
[----:B------:R-:W-:-:S06]  /*0620*/  DFMA R10, R16, R10, R16 ;  /* 0x0000000a100a722b */ /* 0x000fcc0000000010 */
[----:B------:R-:W-:Y:S01]  /*0630*/  DMUL R4, R6, R4 ;  /* 0x0000000406047228 */ /* 0x000fe20000000000 */
[----:B------:R-:W-:Y:S10]  /*0640*/  @P0 BRA `(.L_x_2) ;  /* 0x0000000000100947 */ /* 0x000ff40003800000 */
[----:B------:R-:W-:-:S05]  /*0650*/  LOP3.LUT R2, R2, 0x7fffffff, RZ, 0xc0, !PT ;  /* 0x7fffffff02027812 */ /* 0x000fca00078ec0ff */
[----:B------:R-:W-:Y:S01]  /*0660*/  VIADD R10, R2, 0xfff00000 ;  /* 0xfff00000020a7836 */ /* 0x000fe20000000000 */
[----:B------:R-:W-:-:S07]  /*0670*/  MOV R2, 0x690 ;  /* 0x0000069000027802 */ /* 0x000fce0000000f00 */
[----:B------:R-:W-:Y:S05]  /*0680*/  CALL.REL.NOINC `($__internal_0_$__cuda_sm20_dblrcp_rn_slowpath_v3) ;  /* 0x0000000000247944 */ /* 0x000fea0003c00000 */
.L_x_2:
[----:B------:R-:W0:Y:S01]  /*0690*/  LDC.64 R6, c[0x0][0x390] ;  /* 0x0000e400ff067b82 */ /* 0x000e220000000a00 */
[----:B------:R-:W1:Y:S02]  /*06a0*/  LDCU UR4, c[0x0][0x388] ;  /* 0x00007100ff0477ac */ /* 0x000e640008000800 */
[----:B-1----:R-:W-:-:S04]  /*06b0*/  IMAD R3, R3, UR4, R0 ;  /* 0x0000000403037c24 */ /* 0x002fc8000f8e0200 */
[----:B0-----:R-:W-:-:S05]  /*06c0*/  IMAD.WIDE R2, R3, 0x8, R6 ;  /* 0x0000000803027825 */ /* 0x001fca00078e0206 */
[----:B------:R-:W2:Y:S02]  /*06d0*/  LDG.E.64 R6, desc[UR8][R2.64] ;  /* 0x0000000802067981 */ /* 0x000ea4000c1e1b00 */
[----:B--2---:R-:W-:-:S08]  /*06e0*/  DADD R4, -R4, R6 ;  /* 0x0000000004047229 */ /* 0x004fd00000000106 */
[----:B------:R-:W-:-:S07]  /*06f0*/  DFMA R4, R4, -R10, R6 ;  /* 0x8000000a0404722b */ /* 0x000fce0000000006 */
[----:B------:R-:W-:Y:S01]  /*0700*/  STG.E.64 desc[UR8][R2.64], R4 ;  /* 0x0000000402007986 */ /* 0x000fe2000c101b08 */
[----:B------:R-:W-:Y:S05]  /*0710*/  EXIT ;  /* 0x000000000000794d */ /* 0x000fea0003800000 */
        .weak           $__internal_0_$__cuda_sm20_dblrcp_rn_slowpath_v3
        .type           $__internal_0_$__cuda_sm20_dblrcp_rn_slowpath_v3,@function
        .size           $__internal_0_$__cuda_sm20_dblrcp_rn_slowpath_v3,(.L_x_35 - $__internal_0_$__cuda_sm20_dblrcp_rn_slowpath_v3)
$__internal_0_$__cuda_sm20_dblrcp_rn_slowpath_v3:
[----:B------:R-:W0:Y:S08]  /*0720*/  LDC.64 R6, c[0x0][0x398] ;  /* 0x0000e600ff067b82 */ /* 0x000e300000000a00 */
[----:B------:R-:W1:Y:S01]  /*0730*/  LDC R11, c[0x0][0x39c] ;  /* 0x0000e700ff0b7b82 */ /* 0x000e620000000800 */
[----:B0-----:R-:W-:-:S14]  /*0740*/  DSETP.GTU.AND P0, PT, |R6|, +INF , PT ;  /* 0x7ff000000600742a */ /* 0x001fdc0003f0c200 */
[----:B-1----:R-:W-:Y:S05]  /*0750*/  @P0 BRA `(.L_x_3) ;  /* 0x0000000000800947 */ /* 0x002fea0003800000 */
[----:B------:R-:W-:-:S04]  /*0760*/  LOP3.LUT R12, R11, 0x7fffffff, RZ, 0xc0, !PT ;  /* 0x7fffffff0b0c7812 */ /* 0x000fc800078ec0ff */
[----:B------:R-:W-:-:S04]  /*0770*/  IADD3 R8, PT, PT, R12, -0x1, RZ ;  /* 0xffffffff0c087810 */ /* 0x000fc80007ffe0ff */
[----:B------:R-:W-:-:S13]  /*0780*/  ISETP.GE.U32.AND P0, PT, R8, 0x7fefffff, PT ;  /* 0x7fefffff0800780c */ /* 0x000fda0003f06070 */
[----:B------:R-:W-:Y:S01]  /*0790*/  @P0 LOP3.LUT R9, R11, 0x7ff00000, RZ, 0x3c, !PT ;  /* 0x7ff000000b090812 */ /* 0x000fe200078e3cff */
[----:B------:R-:W-:Y:S01]  /*07a0*/  @P0 IMAD.MOV.U32 R8, RZ, RZ, RZ ;  /* 0x000000ffff080224 */ /* 0x000fe200078e00ff */
[----:B------:R-:W-:Y:S06]  /*07b0*/  @P0 BRA `(.L_x_4) ;  /* 0x0000000000700947 */ /* 0x000fec0003800000 */
[----:B------:R-:W-:-:S13]  /*07c0*/  ISETP.GE.U32.AND P0, PT, R12, 0x1000001, PT ;  /* 0x010000010c00780c */ /* 0x000fda0003f06070 */
[----:B------:R-:W-:Y:S05]  /*07d0*/  @!P0 BRA `(.L_x_5) ;  /* 0x0000000000388947 */ /* 0x000fea0003800000 */
[----:B------:R-:W0:Y:S01]  /*07e0*/  LDCU UR4, c[0x0][0x398] ;  /* 0x00007300ff0477ac */ /* 0x000e220008000800 */
[----:B------:R-:W-:-:S04]  /*07f0*/  IADD3 R9, PT, PT, R11, -0x3fe00000, RZ ;  /* 0xc02000000b097810 */ /* 0x000fc80007ffe0ff */
[----:B------:R-:W1:Y:S01]  /*0800*/  MUFU.RCP64H R11, R9 ;  /* 0x00000009000b7308 */ /* 0x000e620000001800 */
[----:B0-----:R-:W-:-:S06]  /*0810*/  IMAD.U32 R8, RZ, RZ, UR4 ;  /* 0x00000004ff087e24 */ /* 0x001fcc000f8e00ff */
[----:B-1----:R-:W-:-:S08]  /*0820*/  DFMA R12, -R8, R10, 1 ;  /* 0x3ff00000080c742b */ /* 0x002fd0000000010a */
[----:B------:R-:W-:-:S08]  /*0830*/  DFMA R12, R12, R12, R12 ;  /* 0x0000000c0c0c722b */ /* 0x000fd0000000000c */
[----:B------:R-:W-:-:S08]  /*0840*/  DFMA R12, R10, R12, R10 ;  /* 0x0000000c0a0c722b */ /* 0x000fd0000000000a */
[----:B------:R-:W-:-:S08]  /*0850*/  DFMA R10, -R8, R12, 1 ;  /* 0x3ff00000080a742b */ /* 0x000fd0000000010c */
[----:B------:R-:W-:-:S08]  /*0860*/  DFMA R10, R12, R10, R12 ;  /* 0x0000000a0c0a722b */ /* 0x000fd0000000000c */
[----:B------:R-:W-:-:S08]  /*0870*/  DMUL R10, R10, 2.2250738585072013831e-308 ;  /* 0x001000000a0a7828 */ /* 0x000fd00000000000 */
[----:B------:R-:W-:-:S08]  /*0880*/  DFMA R6, R10, -R6, 1 ;  /* 0x3ff000000a06742b */ /* 0x000fd00000000806 */
[----:B------:R-:W-:-:S08]  /*0890*/  DFMA R6, R6, R6, R6 ;  /* 0x000000060606722b */ /* 0x000fd00000000006 */
[----:B------:R-:W-:Y:S01]  /*08a0*/  DFMA R8, R10, R6, R10 ;  /* 0x000000060a08722b */ /* 0x000fe2000000000a */
[----:B------:R-:W-:Y:S10]  /*08b0*/  BRA `(.L_x_4) ;  /* 0x0000000000307947 */ /* 0x000ff40003800000 */
.L_x_5:
[----:B------:R-:W-:Y:S01]  /*08c0*/  DMUL R6, R6, 8.11296384146066816958e+31 ;  /* 0x4690000006067828 */ /* 0x000fe20000000000 */
[----:B------:R-:W-:-:S05]  /*08d0*/  MOV R8, R10 ;  /* 0x0000000a00087202 */ /* 0x000fca0000000f00 */
[----:B------:R-:W0:Y:S02]  /*08e0*/  MUFU.RCP64H R9, R7 ;  /* 0x0000000700097308 */ /* 0x000e240000001800 */
[----:B0-----:R-:W-:-:S08]  /*08f0*/  DFMA R10, -R6, R8, 1 ;  /* 0x3ff00000060a742b */ /* 0x001fd00000000108 */
[----:B------:R-:W-:-:S08]  /*0900*/  DFMA R10, R10, R10, R10 ;  /* 0x0000000a0a0a722b */ /* 0x000fd0000000000a */
[----:B------:R-:W-:-:S08]  /*0910*/  DFMA R10, R8, R10, R8 ;  /* 0x0000000a080a722b */ /* 0x000fd00000000008 */
[----:B------:R-:W-:-:S08]  /*0920*/  DFMA R8, -R6, R10, 1 ;  /* 0x3ff000000608742b */ /* 0x000fd0000000010a */
[----:B------:R-:W-:-:S08]  /*0930*/  DFMA R8, R10, R8, R10 ;  /* 0x000000080a08722b */ /* 0x000fd0000000000a */
[----:B------:R-:W-:Y:S01]  /*0940*/  DMUL R8, R8, 8.11296384146066816958e+31 ;  /* 0x4690000008087828 */ /* 0x000fe20000000000 */
[----:B------:R-:W-:Y:S10]  /*0950*/  BRA `(.L_x_4) ;  /* 0x0000000000087947 */ /* 0x000ff40003800000 */
.L_x_3:
[----:B------:R-:W0:Y:S01]  /*0960*/  LDC R8, c[0x0][0x398] ;  /* 0x0000e600ff087b82 */ /* 0x000e220000000800 */
[----:B------:R-:W-:-:S07]  /*0970*/  LOP3.LUT R9, R11, 0x80000, RZ, 0xfc, !PT ;  /* 0x000800000b097812 */ /* 0x000fce00078efcff */
.L_x_4:
[----:B------:R-:W-:Y:S01]  /*0980*/  IMAD.MOV.U32 R6, RZ, RZ, R2 ;  /* 0x000000ffff067224 */ /* 0x000fe200078e0002 */
[----:B------:R-:W-:Y:S01]  /*0990*/  MOV R7, 0x0 ;  /* 0x0000000000077802 */ /* 0x000fe20000000f00 */
[----:B0-----:R-:W-:Y:S01]  /*09a0*/  IMAD.MOV.U32 R10, RZ, RZ, R8 ;  /* 0x000000ffff0a7224 */ /* 0x001fe200078e0008 */
[----:B------:R-:W-:Y:S02]  /*09b0*/  MOV R11, R9 ;  /* 0x00000009000b7202 */ /* 0x000fe40000000f00 */
[----:B------:R-:W-:Y:S05]  /*09c0*/  RET.REL.NODEC R6 `(_Z26gpu_applyCollisionOperatoriiiPddS_S_S_PiS0_S_) ;  /* 0xfffffff4068c7950 */ /* 0x000fea0003c3ffff */
.L_x_6:
[----:B------:R-:W-:-:S00]  /*09d0*/  BRA `(.L_x_6) ;  /* 0xfffffffc00fc7947 */ /* 0x000fc0000383ffff */
[----:B------:R-:W-:-:S00]  /*09e0*/  NOP ;  /* 0x0000000000007918 */ /* 0x000fc00000000000 */
        /* <DEDUP_REMOVED lines=9> */
.L_x_35:


//--------------------- .text._Z15gpu_getVelocityPdiiiS_S_Pi --------------------------
	.section	.text._Z15gpu_getVelocityPdiiiS_S_Pi,"ax",@progbits
	.align	128
        .global         _Z15gpu_getVelocityPdiiiS_S_Pi
        .type           _Z15gpu_getVelocityPdiiiS_S_Pi,@function
        .size           _Z15gpu_getVelocityPdiiiS_S_Pi,(.L_x_36 - _Z15gpu_getVelocityPdiiiS_S_Pi)
        .other          _Z15gpu_getVelocityPdiiiS_S_Pi,@"STO_CUDA_ENTRY STV_DEFAULT"
_Z15gpu_getVelocityPdiiiS_S_Pi:
.text._Z15gpu_getVelocityPdiiiS_S_Pi:
[----:B------:R-:W-:Y:S01]  /*0000*/  LDC R1, c[0x0][0x37c] ;  /* 0x0000df00ff017b82 */ /* 0x000fe20000000800 */
[----:B------:R-:W0:Y:S07]  /*0010*/  S2R R9, SR_TID.Z ;  /* 0x0000000000097919 */ /* 0x000e2e0000002300 */
[----:B------:R-:W1:Y:S01]  /*0020*/  S2UR UR4, SR_CTAID.X ;  /* 0x00000000000479c3 */ /* 0x000e620000002500 */
[----:B------:R-:W1:Y:S01]  /*0030*/  LDCU UR7, c[0x0][0x360] ;  /* 0x00006c00ff0777ac */ /* 0x000e620008000800 */
[----:B------:R-:W0:Y:S01]  /*0040*/  S2R R0, SR_TID.X ;  /* 0x0000000000007919 */ /* 0x000e220000002100 */
[----:B------:R-:W2:Y:S05]  /*0050*/  LDCU UR6, c[0x0][0x388] ;  /* 0x00007100ff0677ac */ /* 0x000eaa0008000800 */
[----:B------:R-:W2:Y:S01]  /*0060*/  S2UR UR5, SR_CTAID.Y ;  /* 0x00000000000579c3 */ /* 0x000ea20000002600 */
[----:B------:R-:W3:Y:S07]  /*0070*/  LDCU.64 UR10, c[0x0][0x358] ;  /* 0x00006b00ff0a77ac */ /* 0x000eee0008000a00 */
[----:B------:R-:W4:Y:S08]  /*0080*/  LDC R3, c[0x0][0x390] ;  /* 0x0000e400ff037b82 */ /* 0x000f300000000800 */
[----:B------:R-:W5:Y:S01]  /*0090*/  LDC.64 R4, c[0x0][0x398] ;  /* 0x0000e600ff047b82 */ /* 0x000f620000000a00 */
[----:B-1----:R-:W-:-:S04]  /*00a0*/  UIMAD UR4, UR7, UR4, URZ ;  /* 0x00000004070472a4 */ /* 0x002fc8000f8e02ff */
[----:B--2---:R-:W-:Y:S01]  /*00b0*/  UIMAD UR4, UR5, UR6, UR4 ;  /* 0x00000006050472a4 */ /* 0x004fe2000f8e0204 */
[----:B0-----:R-:W-:-:S05]  /*00c0*/  IMAD R2, R9, UR7, R0 ;  /* 0x0000000709027c24 */ /* 0x001fca000f8e0200 */
[----:B----4-:R-:W-:-:S04]  /*00d0*/  IMAD R7, R3, UR4, R2 ;  /* 0x0000000403077c24 */ /* 0x010fc8000f8e0202 */
[----:B-----5:R-:W-:-:S06]  /*00e0*/  IMAD.WIDE R4, R7, 0x8, R4 ;  /* 0x0000000807047825 */ /* 0x020fcc00078e0204 */
[----:B---3--:R-:W2:Y:S01]  /*00f0*/  LDG.E.64 R4, desc[UR10][R4.64] ;  /* 0x0000000a04047981 */ /* 0x008ea2000c1e1b00 */
[----:B------:R-:W0:Y:S01]  /*0100*/  S2UR UR7, SR_CgaCtaId ;  /* 0x00000000000779c3 */ /* 0x000e220000008800 */
[----:B------:R-:W-:Y:S01]  /*0110*/  UMOV UR5, 0x400 ;  /* 0x0000040000057882 */ /* 0x000fe20000000000 */
[----:B------:R-:W-:Y:S01]  /*0120*/  ISETP.NE.AND P0, PT, R9, RZ, PT ;  /* 0x000000ff0900720c */ /* 0x000fe20003f05270 */
[----:B------:R-:W-:-:S04]  /*0130*/  UIADD3 UR6, UPT, UPT, UR5, 0x300, URZ ;  /* 0x0000030005067890 */ /* 0x000fc8000fffe0ff */
[----:B0-----:R-:W-:Y:S02]  /*0140*/  ULEA UR6, UR7, UR6, 0x18 ;  /* 0x0000000607067291 */ /* 0x001fe4000f8ec0ff */
[----:B------:R-:W-:-:S04]  /*0150*/  ULEA UR5, UR7, UR5, 0x18 ;  /* 0x0000000507057291 */ /* 0x000fc8000f8ec0ff */
[----:B------:R-:W-:Y:S02]  /*0160*/  LEA R7, R2, UR6, 0x3 ;  /* 0x0000000602077c11 */ /* 0x000fe4000f8e18ff */
[----:B------:R-:W-:-:S03]  /*0170*/  LEA R2, R0, UR5, 0x3 ;  /* 0x0000000500027c11 */ /* 0x000fc6000f8e18ff */
[----:B--2---:R0:W-:Y:S04]  /*0180*/  STS.64 [R7], R4 ;  /* 0x0000000407007388 */ /* 0x0041e80000000a00 */
[----:B------:R0:W-:Y:S01]  /*0190*/  @!P0 STS.64 [R2], RZ ;  /* 0x000000ff02008388 */ /* 0x0001e20000000a00 */
[----:B------:R-:W-:Y:S06]  /*01a0*/  BAR.SYNC.DEFER_BLOCKING 0x0 ;  /* 0x0000000000007b1d */ /* 0x000fec0000010000 */
[----:B------:R-:W-:Y:S05]  /*01b0*/  @P0 EXIT ;  /* 0x000000000000094d */ /* 0x000fea0003800000 */
[----:B------:R-:W-:-:S13]  /*01c0*/  ISETP.GT.AND P0, PT, R3, RZ, PT ;  /* 0x000000ff0300720c */ /* 0x000fda0003f04270 */
[----:B------:R1:W2:Y:S01]  /*01d0*/  @!P0 LDS.64 R22, [R2] ;  /* 0x0000000002168984 */ /* 0x0002a20000000a00 */
[----:B------:R-:W-:Y:S05]  /*01e0*/  @!P0 BRA `(.L_x_7) ;  /* 0x0000000800ac8947 */ /* 0x000fea0003800000 */
[----:B--2---:R2:W3:Y:S01]  /*01f0*/  LDS.64 R22, [R2] ;  /* 0x0000000002167984 */ /* 0x0044e20000000a00 */
[C---:B------:R-:W-:Y:S01]  /*0200*/  ISETP.GE.U32.AND P0, PT, R3.reuse, 0x10, PT ;  /* 0x000000100300780c */ /* 0x040fe20003f06070 */
[----:B0-----:R-:W-:Y:S01]  /*0210*/  IMAD R5, R0, R3, RZ ;  /* 0x0000000300057224 */ /* 0x001fe200078e02ff */
[----:B------:R-:W-:Y:S01]  /*0220*/  LOP3.LUT R4, R3, 0xf, RZ, 0xc0, !PT ;  /* 0x0000000f03047812 */ /* 0x000fe200078ec0ff */
[----:B------:R-:W-:-:S03]  /*0230*/  IMAD.MOV.U32 R6, RZ, RZ, RZ ;  /* 0x000000ffff067224 */ /* 0x000fc600078e00ff */
[----:B------:R-:W-:-:S07]  /*0240*/  ISETP.NE.AND P1, PT, R4, RZ, PT ;  /* 0x000000ff0400720c */ /* 0x000fce0003f25270 */
[----:B------:R-:W-:Y:S06]  /*0250*/  @!P0 BRA `(.L_x_8) ;  /* 0x00000004003c8947 */ /* 0x000fec0003800000 */
[----:B------:R-:W0:Y:S01]  /*0260*/  LDCU.64 UR8, c[0x0][0x3a8] ;  /* 0x00007500ff0877ac */ /* 0x000e220008000a00 */
[----:B------:R-:W-:Y:S02]  /*0270*/  LEA R7, R5, UR6, 0x3 ;  /* 0x0000000605077c11 */ /* 0x000fe4000f8e18ff */
[----:B------:R-:W-:-:S03]  /*0280*/  LOP3.LUT R6, R3, 0x7ffffff0, RZ, 0xc0, !PT ;  /* 0x7ffffff003067812 */ /* 0x000fc600078ec0ff */
[----:B------:R-:W-:Y:S02]  /*0290*/  VIADD R7, R7, 0x40 ;  /* 0x0000004007077836 */ /* 0x000fe40000000000 */
[----:B------:R-:W-:Y:S01]  /*02a0*/  IMAD.MOV R8, RZ, RZ, -R6 ;  /* 0x000000ffff087224 */ /* 0x000fe200078e0a06 */
[----:B0-----:R-:W-:-:S04]  /*02b0*/  UIADD3 UR5, UP0, UPT, UR8, 0x20, URZ ;  /* 0x0000002008057890 */ /* 0x001fc8000ff1e0ff */
[----:B------:R-:W-:Y:S02]  /*02c0*/  UIADD3.X UR7, UPT, UPT, URZ, UR9, URZ, UP0, !UPT ;  /* 0x00000009ff077290 */ /* 0x000fe400087fe4ff */
[----:B------:R-:W-:-:S04]  /*02d0*/  IMAD.U32 R12, RZ, RZ, UR5 ;  /* 0x00000005ff0c7e24 */ /* 0x000fc8000f8e00ff */
[----:B------:R-:W-:-:S07]  /*02e0*/  IMAD.U32 R13, RZ, RZ, UR7 ;  /* 0x00000007ff0d7e24 */ /* 0x000fce000f8e00ff */
.L_x_9:
[----:B------:R-:W4:Y:S04]  /*02f0*/  LDG.E R18, desc[UR10][R12.64+-0x20] ;  /* 0xffffe00a0c127981 */ /* 0x000f28000c1e1900 */
[----:B------:R-:W5:Y:S04]  /*0300*/  LDG.E R9, desc[UR10][R12.64+-0x1c] ;  /* 0xffffe40a0c097981 */ /* 0x000f68000c1e1900 */
[----:B------:R-:W2:Y:S04]  /*0310*/  LDG.E R27, desc[UR10][R12.64+-0x18] ;  /* 0xffffe80a0c1b7981 */ /* 0x000ea8000c1e1900 */
[----:B------:R-:W2:Y:S04]  /*0320*/  LDG.E R19, desc[UR10][R12.64+-0x14] ;  /* 0xffffec0a0c137981 */ /* 0x000ea8000c1e1900 */
[----:B------:R-:W2:Y:S04]  /*0330*/  LDG.E R11, desc[UR10][R12.64+-0x10] ;  /* 0xfffff00a0c0b7981 */ /* 0x000ea8000c1e1900 */
[----:B------:R-:W2:Y:S04]  /*0340*/  LDG.E R26, desc[UR10][R12.64+-0xc] ;  /* 0xfffff40a0c1a7981 */ /* 0x000ea8000c1e1900 */
[----:B------:R-:W2:Y:S04]  /*0350*/  LDG.E R25, desc[UR10][R12.64+-0x8] ;  /* 0xfffff80a0c197981 */ /* 0x000ea8000c1e1900 */
[----:B------:R-:W3:Y:S04]  /*0360*/  LDS.64 R14, [R7+-0x40] ;  /* 0xffffc000070e7984 */ /* 0x000ee80000000a00 */
[----:B------:R-:W2:Y:S04]  /*0370*/  LDG.E R24, desc[UR10][R12.64+-0x4] ;  /* 0xfffffc0a0c187981 */ /* 0x000ea8000c1e1900 */
[----:B------:R-:W0:Y:S04]  /*0380*/  LDS.64 R16, [R7+-0x38] ;  /* 0xffffc80007107984 */ /* 0x000e280000000a00 */
[----:B------:R-:W2:Y:S01]  /*0390*/  LDG.E R10, desc[UR10][R12.64] ;  /* 0x0000000a0c0a7981 */ /* 0x000ea2000c1e1900 */
[----:B----4-:R-:W3:Y:S08]  /*03a0*/  I2F.F64 R28, R18 ;  /* 0x00000012001c7312 */ /* 0x010ef00000201c00 */
[----:B-----5:R-:W0:Y:S01]  /*03b0*/  I2F.F64 R20, R9 ;  /* 0x0000000900147312 */ /* 0x020e220000201c00 */
[----:B---3--:R-:W-:-:S07]  /*03c0*/  DFMA R28, R14, R28, R22 ;  /* 0x0000001c0e1c722b */ /* 0x008fce0000000016 */
[----:B--2---:R-:W-:Y:S01]  /*03d0*/  I2F.F64 R18, R19 ;  /* 0x0000001300127312 */ /* 0x004fe20000201c00 */
[----:B------:R-:W2:Y:S04]  /*03e0*/  LDS.64 R14, [R7+-0x30] ;  /* 0xffffd000070e7984 */ /* 0x000ea80000000a00 */
[----:B------:R-:W3:Y:S01]  /*03f0*/  LDG.E R23, desc[UR10][R12.64+0x4] ;  /* 0x0000040a0c177981 */ /* 0x000ee2000c1e1900 */
[----:B0-----:R-:W-:-:S03]  /*0400*/  DFMA R20, R16, R20, R28 ;  /* 0x000000141014722b */ /* 0x001fc6000000001c */
[----:B------:R-:W0:Y:S01]  /*0410*/  LDS.64 R16, [R7+-0x28] ;  /* 0xffffd80007107984 */ /* 0x000e220000000a00 */
[----:B------:R-:W2:Y:S03]  /*0420*/  I2F.F64 R28, R27 ;  /* 0x0000001b001c7312 */ /* 0x000ea60000201c00 */
[----:B------:R-:W4:Y:S04]  /*0430*/  LDG.E R22, desc[UR10][R12.64+0x8] ;  /* 0x0000080a0c167981 */ /* 0x000f28000c1e1900 */
[----:B------:R-:W5:Y:S01]  /*0440*/  LDG.E R9, desc[UR10][R12.64+0x10] ;  /* 0x0000100a0c097981 */ /* 0x000f62000c1e1900 */
[----:B--2---:R-:W-:-:S03]  /*0450*/  DFMA R28, R14, R28, R20 ;  /* 0x0000001c0e1c722b */ /* 0x004fc60000000014 */
[----:B------:R-:W2:Y:S04]  /*0460*/  LDS.64 R14, [R7+-0x20] ;  /* 0xffffe000070e7984 */ /* 0x000ea80000000a00 */
[----:B------:R-:W5:Y:S01]  /*0470*/  LDG.E R20, desc[UR10][R12.64+0xc] ;  /* 0x00000c0a0c147981 */ /* 0x000f62000c1e1900 */
[----:B0-----:R-:W-:-:S03]  /*0480*/  DFMA R18, R16, R18, R28 ;  /* 0x000000121012722b */ /* 0x001fc6000000001c */
[----:B------:R-:W5:Y:S01]  /*0490*/  LDG.E R21, desc[UR10][R12.64+0x14] ;  /* 0x0000140a0c157981 */ /* 0x000f62000c1e1900 */
[----:B------:R0:W2:Y:S03]  /*04a0*/  I2F.F64 R16, R11 ;  /* 0x0000000b00107312 */ /* 0x0000a60000201c00 */
[----:B------:R-:W-:Y:S04]  /*04b0*/  LDS.64 R28, [R7+-0x10] ;  /* 0xfffff000071c7984 */ /* 0x000fe80000000a00 */
[----:B0-----:R-:W5:Y:S01]  /*04c0*/  LDG.E R11, desc[UR10][R12.64+0x18] ;  /* 0x0000180a0c0b7981 */ /* 0x001f62000c1e1900 */
[----:B--2---:R-:W-:-:S03]  /*04d0*/  DFMA R16, R14, R16, R18 ;  /* 0x000000100e10722b */ /* 0x004fc60000000012 */
[----:B------:R0:W2:Y:S04]  /*04e0*/  LDG.E R18, desc[UR10][R12.64+0x1c] ;  /* 0x00001c0a0c127981 */ /* 0x0000a8000c1e1900 */
[----:B------:R-:W1:Y:S01]  /*04f0*/  LDS.64 R14, [R7+-0x18] ;  /* 0xffffe800070e7984 */ /* 0x000e620000000a00 */
[----:B------:R-:W1:Y:S02]  /*0500*/  I2F.F64 R26, R26 ;  /* 0x0000001a001a7312 */ /* 0x000e640000201c00 */
[----:B-1----:R-:W-:-:S06]  /*0510*/  DFMA R14, R14, R26, R16 ;  /* 0x0000001a0e0e722b */ /* 0x002fcc0000000010 */
[----:B------:R-:W1:Y:S02]  /*0520*/  I2F.F64 R16, R25 ;  /* 0x0000001900107312 */ /* 0x000e640000201c00 */
[----:B-1----:R-:W-:Y:S01]  /*0530*/  DFMA R28, R28, R16, R14 ;  /* 0x000000101c1c722b */ /* 0x002fe2000000000e */
[----:B------:R-:W1:Y:S04]  /*0540*/  LDS.64 R16, [R7+-0x8] ;  /* 0xfffff80007107984 */ /* 0x000e680000000a00 */
[----:B------:R-:W0:Y:S01]  /*0550*/  LDS.64 R14, [R7] ;  /* 0x00000000070e7984 */ /* 0x000e220000000a00 */
[----:B------:R-:W1:Y:S08]  /*0560*/  I2F.F64 R24, R24 ;  /* 0x0000001800187312 */ /* 0x000e700000201c00 */
[----:B------:R-:W0:Y:S01]  /*0570*/  I2F.F64 R26, R10 ;  /* 0x0000000a001a7312 */ /* 0x000e220000201c00 */
[----:B-1----:R-:W-:Y:S01]  /*0580*/  DFMA R28, R16, R24, R28 ;  /* 0x00000018101c722b */ /* 0x002fe2000000001c */
[----:B------:R-:W1:Y:S07]  /*0590*/  LDS.64 R16, [R7+0x8] ;  /* 0x0000080007107984 */ /* 0x000e6e0000000a00 */
[----:B0-----:R-:W-:Y:S01]  /*05a0*/  DFMA R26, R14, R26, R28 ;  /* 0x0000001a0e1a722b */ /* 0x001fe2000000001c */
[----:B------:R-:W0:Y:S04]  /*05b0*/  LDS.64 R14, [R7+0x10] ;  /* 0x00001000070e7984 */ /* 0x000e280000000a00 */
[----:B------:R-:W5:Y:S01]  /*05c0*/  LDS.64 R28, [R7+0x18] ;  /* 0x00001800071c7984 */ /* 0x000f620000000a00 */
[----:B------:R-:W-:-:S05]  /*05d0*/  VIADD R8, R8, 0x10 ;  /* 0x0000001008087836 */ /* 0x000fca0000000000 */
[----:B------:R-:W-:Y:S02]  /*05e0*/  ISETP.NE.AND P0, PT, R8, RZ, PT ;  /* 0x000000ff0800720c */ /* 0x000fe40003f05270 */
[----:B------:R-:W-:-:S05]  /*05f0*/  IADD3 R12, P2, PT, R12, 0x40, RZ ;  /* 0x000000400c0c7810 */ /* 0x000fca0007f5e0ff */
[----:B------:R-:W-:Y:S01]  /*0600*/  IMAD.X R13, RZ, RZ, R13, P2 ;  /* 0x000000ffff0d7224 */ /* 0x000fe200010e060d */
[----:B---3--:R-:W1:Y:S08]  /*0610*/  I2F.F64 R24, R23 ;  /* 0x0000001700187312 */ /* 0x008e700000201c00 */
[----:B----4-:R-:W0:Y:S01]  /*0620*/  I2F.F64 R22, R22 ;  /* 0x0000001600167312 */ /* 0x010e220000201c00 */
[----:B-1----:R-:W-:Y:S01]  /*0630*/  DFMA R26, R16, R24, R26 ;  /* 0x00000018101a722b */ /* 0x002fe2000000001a */
[----:B------:R-:W1:Y:S07]  /*0640*/  LDS.64 R16, [R7+0x20] ;  /* 0x0000200007107984 */ /* 0x000e6e0000000a00 */
[----:B0-----:R-:W-:Y:S01]  /*0650*/  DFMA R24, R14, R22, R26 ;  /* 0x000000160e18722b */ /* 0x001fe2000000001a */
[----:B------:R-:W0:Y:S04]  /*0660*/  LDS.64 R14, [R7+0x28] ;  /* 0x00002800070e7984 */ /* 0x000e280000000a00 */
[----:B------:R-:W3:Y:S01]  /*0670*/  LDS.64 R26, [R7+0x30] ;  /* 0x00003000071a7984 */ /* 0x000ee20000000a00 */
[----:B-----5:R-:W4:Y:S02]  /*0680*/  I2F.F64 R22, R20 ;  /* 0x0000001400167312 */ /* 0x020f240000201c00 */
[----:B----4-:R-:W-:-:S02]  /*0690*/  DFMA R28, R28, R22, R24 ;  /* 0x000000161c1c722b */ /* 0x010fc40000000018 */
[----:B------:R4:W5:Y:S04]  /*06a0*/  LDS.64 R24, [R7+0x38] ;  /* 0x0000380007187984 */ /* 0x0009680000000a00 */
[----:B------:R-:W1:Y:S08]  /*06b0*/  I2F.F64 R22, R9 ;  /* 0x0000000900167312 */ /* 0x000e700000201c00 */
[----:B------:R-:W0:Y:S01]  /*06c0*/  I2F.F64 R20, R21 ;  /* 0x0000001500147312 */ /* 0x000e220000201c00 */
[----:B-1----:R-:W-:-:S07]  /*06d0*/  DFMA R16, R16, R22, R28 ;  /* 0x000000161010722b */ /* 0x002fce000000001c */
[----:B------:R-:W3:Y:S01]  /*06e0*/  I2F.F64 R10, R11 ;  /* 0x0000000b000a7312 */ /* 0x000ee20000201c00 */
[----:B0-----:R-:W-:-:S07]  /*06f0*/  DFMA R14, R14, R20, R16 ;  /* 0x000000140e0e722b */ /* 0x001fce0000000010 */
[----:B--2---:R-:W5:Y:S01]  /*0700*/  I2F.F64 R18, R18 ;  /* 0x0000001200127312 */ /* 0x004f620000201c00 */
[----:B---3--:R-:W-:Y:S01]  /*0710*/  DFMA R14, R26, R10, R14 ;  /* 0x0000000a1a0e722b */ /* 0x008fe2000000000e */
[----:B----4-:R-:W-:-:S07]  /*0720*/  VIADD R7, R7, 0x80 ;  /* 0x0000008007077836 */ /* 0x010fce0000000000 */
[----:B-----5:R-:W-:Y:S01]  /*0730*/  DFMA R22, R24, R18, R14 ;  /* 0x000000121816722b */ /* 0x020fe2000000000e */
[----:B------:R-:W-:Y:S10]  /*0740*/  @P0 BRA `(.L_x_9) ;  /* 0xfffffff800e80947 */ /* 0x000ff4000383ffff */
.L_x_8:
[----:B------:R-:W-:Y:S05]  /*0750*/  @!P1 BRA `(.L_x_10) ;  /* 0x00000004004c9947 */ /* 0x000fea0003800000 */
[----:B------:R-:W-:Y:S02]  /*0760*/  ISETP.GE.U32.AND P0, PT, R4, 0x8, PT ;  /* 0x000000080400780c */ /* 0x000fe40003f06070 */
[----:B------:R-:W-:-:S04]  /*0770*/  LOP3.LUT R7, R3, 0x7, RZ, 0xc0, !PT ;  /* 0x0000000703077812 */ /* 0x000fc800078ec0ff */
[----:B------:R-:W-:-:S07]  /*0780*/  ISETP.NE.AND P1, PT, R7, RZ, PT ;  /* 0x000000ff0700720c */ /* 0x000fce0003f25270 */
[----:B------:R-:W-:Y:S06]  /*0790*/  @!P0 BRA `(.L_x_11) ;  /* 0x0000000000948947 */ /* 0x000fec0003800000 */
[----:B------:R-:W0:Y:S02]  /*07a0*/  LDC.64 R26, c[0x0][0x3a8] ;  /* 0x0000ea00ff1a7b82 */ /* 0x000e240000000a00 */
[----:B0-----:R-:W-:-:S05]  /*07b0*/  IMAD.WIDE.U32 R26, R6, 0x4, R26 ;  /* 0x00000004061a7825 */ /* 0x001fca00078e001a */
[----:B------:R-:W4:Y:S04]  /*07c0*/  LDG.E R28, desc[UR10][R26.64] ;  /* 0x0000000a1a1c7981 */ /* 0x000f28000c1e1900 */
[----:B------:R-:W5:Y:S04]  /*07d0*/  LDG.E R29, desc[UR10][R26.64+0x4] ;  /* 0x0000040a1a1d7981 */ /* 0x000f68000c1e1900 */
[----:B------:R-:W2:Y:S04]  /*07e0*/  LDG.E R24, desc[UR10][R26.64+0x8] ;  /* 0x0000080a1a187981 */ /* 0x000ea8000c1e1900 */
[----:B------:R-:W2:Y:S04]  /*07f0*/  LDG.E R9, desc[UR10][R26.64+0xc] ;  /* 0x00000c0a1a097981 */ /* 0x000ea8000c1e1900 */
[----:B------:R-:W2:Y:S04]  /*0800*/  LDG.E R4, desc[UR10][R26.64+0x10] ;  /* 0x0000100a1a047981 */ /* 0x000ea8000c1e1900 */
[----:B------:R-:W2:Y:S04]  /*0810*/  LDG.E R21, desc[UR10][R26.64+0x14] ;  /* 0x0000140a1a157981 */ /* 0x000ea8000c1e1900 */
[----:B------:R-:W2:Y:S04]  /*0820*/  LDG.E R20, desc[UR10][R26.64+0x18] ;  /* 0x0000180a1a147981 */ /* 0x000ea8000c1e1900 */
[----:B------:R0:W2:Y:S01]  /*0830*/  LDG.E R8, desc[UR10][R26.64+0x1c] ;  /* 0x00001c0a1a087981 */ /* 0x0000a2000c1e1900 */
[----:B------:R-:W-:-:S02]  /*0840*/  IMAD.IADD R25, R5, 0x1, R6 ;  /* 0x0000000105197824 */ /* 0x000fc400078e0206 */
[----:B------:R-:W-:-:S03]  /*0850*/  VIADD R6, R6, 0x8 ;  /* 0x0000000806067836 */ /* 0x000fc60000000000 */
[----:B------:R-:W-:-:S05]  /*0860*/  LEA R25, R25, UR6, 0x3 ;  /* 0x0000000619197c11 */ /* 0x000fca000f8e18ff */
[----:B------:R-:W3:Y:S04]  /*0870*/  LDS.64 R10, [R25] ;  /* 0x00000000190a7984 */ /* 0x000ee80000000a00 */
[----:B------:R-:W1:Y:S04]  /*0880*/  LDS.64 R12, [R25+0x8] ;  /* 0x00000800190c7984 */ /* 0x000e680000000a00 */
[----:B------:R-:W1:Y:S04]  /*0890*/  LDS.64 R14, [R25+0x10] ;  /* 0x00001000190e7984 */ /* 0x000e680000000a00 */
[----:B0-----:R-:W-:Y:S01]  /*08a0*/  LDS.64 R26, [R25+0x38] ;  /* 0x00003800191a7984 */ /* 0x001fe20000000a00 */
[----:B----4-:R-:W3:Y:S08]  /*08b0*/  I2F.F64 R16, R28 ;  /* 0x0000001c00107312 */ /* 0x010ef00000201c00 */
[----:B-----5:R-:W1:Y:S01]  /*08c0*/  I2F.F64 R18, R29 ;  /* 0x0000001d00127312 */ /* 0x020e620000201c00 */
[----:B---3--:R-:W-:-:S07]  /*08d0*/  DFMA R16, R10, R16, R22 ;  /* 0x000000100a10722b */ /* 0x008fce0000000016 */
[----:B--2---:R-:W-:Y:S01]  /*08e0*/  I2F.F64 R28, R4 ;  /* 0x00000004001c7312 */ /* 0x004fe20000201c00 */
[----:B------:R-:W0:Y:S01]  /*08f0*/  LDS.64 R10, [R25+0x18] ;  /* 0x00001800190a7984 */ /* 0x000e220000000a00 */
[----:B-1----:R-:W-:-:S06]  /*0900*/  DFMA R18, R12, R18, R16 ;  /* 0x000000120c12722b */ /* 0x002fcc0000000010 */
[----:B------:R-:W1:Y:S01]  /*0910*/  I2F.F64 R22, R24 ;  /* 0x0000001800167312 */ /* 0x000e620000201c00 */
[----:B------:R-:W2:Y:S04]  /*0920*/  LDS.64 R12, [R25+0x20] ;  /* 0x00002000190c7984 */ /* 0x000ea80000000a00 */
[----:B------:R-:W3:Y:S01]  /*0930*/  LDS.64 R16, [R25+0x28] ;  /* 0x0000280019107984 */ /* 0x000ee20000000a00 */
[----:B-1----:R-:W-:-:S03]  /*0940*/  DFMA R18, R14, R22, R18 ;  /* 0x000000160e12722b */ /* 0x002fc60000000012 */
[----:B------:R-:W1:Y:S01]  /*0950*/  LDS.64 R14, [R25+0x30] ;  /* 0x00003000190e7984 */ /* 0x000e620000000a00 */
[----:B------:R-:W0:Y:S04]  /*0960*/  I2F.F64 R22, R9 ;  /* 0x0000000900167312 */ /* 0x000e280000201c00 */
[----:B0-----:R-:W-:-:S04]  /*0970*/  DFMA R10, R10, R22, R18 ;  /* 0x000000160a0a722b */ /* 0x001fc80000000012 */
[----:B------:R-:W3:Y:S04]  /*0980*/  I2F.F64 R18, R21 ;  /* 0x0000001500127312 */ /* 0x000ee80000201c00 */
[----:B--2---:R-:W-:-:S04]  /*0990*/  DFMA R12, R12, R28, R10 ;  /* 0x0000001c0c0c722b */ /* 0x004fc8000000000a */
[----:B------:R-:W1:Y:S04]  /*09a0*/  I2F.F64 R10, R20 ;  /* 0x00000014000a7312 */ /* 0x000e680000201c00 */
[----:B---3--:R-:W-:-:S04]  /*09b0*/  DFMA R12, R16, R18, R12 ;  /* 0x00000012100c722b */ /* 0x008fc8000000000c */
[----:B------:R-:W0:Y:S04]  /*09c0*/  I2F.F64 R22, R8 ;  /* 0x0000000800167312 */ /* 0x000e280000201c00 */
[----:B-1----:R-:W-:-:S08]  /*09d0*/  DFMA R10, R14, R10, R12 ;  /* 0x0000000a0e0a722b */ /* 0x002fd0000000000c */
[----:B0-----:R-:W-:-:S11]  /*09e0*/  DFMA R22, R26, R22, R10 ;  /* 0x000000161a16722b */ /* 0x001fd6000000000a */
.L_x_11:
        /* <DEDUP_REMOVED lines=10> */
[----:B------:R-:W2:Y:S01]  /*0a90*/  LDG.E R4, desc[UR10][R20.64+0xc] ;  /* 0x00000c0a14047981 */ /* 0x000ea2000c1e1900 */
[----:B------:R-:W-:-:S02]  /*0aa0*/  IMAD.IADD R7, R5, 0x1, R6 ;  /* 0x0000000105077824 */ /* 0x000fc400078e0206 */
[----:B------:R-:W-:-:S03]  /*0ab0*/  VIADD R6, R6, 0x4 ;  /* 0x0000000406067836 */ /* 0x000fc60000000000 */
[----:B------:R-:W-:-:S05]  /*0ac0*/  LEA R7, R7, UR6, 0x3 ;  /* 0x0000000607077c11 */ /* 0x000fca000f8e18ff */
[----:B------:R-:W3:Y:S04]  /*0ad0*/  LDS.64 R16, [R7] ;  /* 0x0000000007107984 */ /* 0x000ee80000000a00 */
[----:B------:R-:W0:Y:S04]  /*0ae0*/  LDS.64 R12, [R7+0x8] ;  /* 0x00000800070c7984 */ /* 0x000e280000000a00 */
[----:B------:R-:W1:Y:S04]  /*0af0*/  LDS.64 R10, [R7+0x10] ;  /* 0x00001000070a7984 */ /* 0x000e680000000a00 */
[----:B------:R-:W1:Y:S01]  /*0b00*/  LDS.64 R8, [R7+0x18] ;  /* 0x0000180007087984 */ /* 0x000e620000000a00 */
[----:B----4-:R-:W3:Y:S08]  /*0b10*/  I2F.F64 R18, R24 ;  /* 0x0000001800127312 */ /* 0x010ef00000201c00 */
[----:B-----5:R-:W0:Y:S01]  /*0b20*/  I2F.F64 R14, R14 ;  /* 0x0000000e000e7312 */ /* 0x020e220000201c00 */
[----:B---3--:R-:W-:-:S07]  /*0b30*/  DFMA R16, R16, R18, R22 ;  /* 0x000000121010722b */ /* 0x008fce0000000016 */
[----:B--2---:R-:W1:Y:S01]  /*0b40*/  I2F.F64 R18, R25 ;  /* 0x0000001900127312 */ /* 0x004e620000201c00 */
[----:B0-----:R-:W-:-:S07]  /*0b50*/  DFMA R12, R12, R14, R16 ;  /* 0x0000000e0c0c722b */ /* 0x001fce0000000010 */
[----:B------:R-:W0:Y:S01]  /*0b60*/  I2F.F64 R22, R4 ;  /* 0x0000000400167312 */ /* 0x000e220000201c00 */
[----:B-1----:R-:W-:-:S08]  /*0b70*/  DFMA R10, R10, R18, R12 ;  /* 0x000000120a0a722b */ /* 0x002fd0000000000c */
[----:B0-----:R-:W-:-:S11]  /*0b80*/  DFMA R22, R8, R22, R10 ;  /* 0x000000160816722b */ /* 0x001fd6000000000a */
.L_x_12:
[----:B------:R-:W-:Y:S05]  /*0b90*/  @!P1 BRA `(.L_x_10) ;  /* 0x00000000003c9947 */ /* 0x000fea0003800000 */
[----:B------:R-:W0:Y:S01]  /*0ba0*/  LDC.64 R8, c[0x0][0x3a8] ;  /* 0x0000ea00ff087b82 */ /* 0x000e220000000a00 */
[----:B------:R-:W-:Y:S02]  /*0bb0*/  IMAD.IADD R5, R5, 0x1, R6 ;  /* 0x0000000105057824 */ /* 0x000fe400078e0206 */
[----:B------:R-:W-:-:S03]  /*0bc0*/  IMAD.MOV R10, RZ, RZ, -R3 ;  /* 0x000000ffff0a7224 */ /* 0x000fc600078e0a03 */
[----:B------:R-:W-:Y:S01]  /*0bd0*/  LEA R3, R5, UR6, 0x3 ;  /* 0x0000000605037c11 */ /* 0x000fe2000f8e18ff */
[----:B0-----:R-:W-:-:S07]  /*0be0*/  IMAD.WIDE.U32 R8, R6, 0x4, R8 ;  /* 0x0000000406087825 */ /* 0x001fce00078e0008 */
.L_x_13:
[----:B------:R0:W4:Y:S01]  /*0bf0*/  LDG.E R6, desc[UR10][R8.64] ;  /* 0x0000000a08067981 */ /* 0x000122000c1e1900 */
[----:B------:R-:W-:-:S03]  /*0c00*/  VIADD R10, R10, 0x1 ;  /* 0x000000010a0a7836 */ /* 0x000fc60000000000 */
[----:B------:R5:W3:Y:S02]  /*0c10*/  LDS.64 R4, [R3] ;  /* 0x0000000003047984 */ /* 0x000ae40000000a00 */
[----:B------:R-:W-:Y:S02]  /*0c20*/  ISETP.NE.AND P0, PT, R10, RZ, PT ;  /* 0x000000ff0a00720c */ /* 0x000fe40003f05270 */
[----:B0-----:R-:W-:Y:S01]  /*0c30*/  IADD3 R8, P1, PT, R8, 0x4, RZ ;  /* 0x0000000408087810 */ /* 0x001fe20007f3e0ff */
[----:B-----5:R-:W-:-:S04]  /*0c40*/  VIADD R3, R3, 0x8 ;  /* 0x0000000803037836 */ /* 0x020fc80000000000 */
[----:B------:R-:W-:Y:S01]  /*0c50*/  IMAD.X R9, RZ, RZ, R9, P1 ;  /* 0x000000ffff097224 */ /* 0x000fe200008e0609 */
[----:B----4-:R-:W3:Y:S02]  /*0c60*/  I2F.F64 R6, R6 ;  /* 0x0000000600067312 */ /* 0x010ee40000201c00 */
[----:B---3--:R-:W-:-:S03]  /*0c70*/  DFMA R22, R4, R6, R22 ;  /* 0x000000060416722b */ /* 0x008fc60000000016 */
[----:B------:R-:W-:Y:S08]  /*0c80*/  @P0 BRA `(.L_x_13) ;  /* 0xfffffffc00d80947 */ /* 0x000ff0000383ffff */
.L_x_10:
[----:B---3--:R3:W-:Y:S02]  /*0c90*/  STS.64 [R2], R22 ;  /* 0x0000001602007388 */ /* 0x0087e40000000a00 */
.L_x_7:
[----:B0-----:R-:W0:Y:S01]  /*0ca0*/  LDC.64 R6, c[0x0][0x3a0] ;  /* 0x0000e800ff067b82 */ /* 0x001e220000000a00 */
[----:B------:R-:W-:-:S04]  /*0cb0*/  VIADD R0, R0, UR4 ;  /* 0x0000000400007c36 */ /* 0x000fc80008000000 */
[----:B0-----:R-:W-:-:S06]  /*0cc0*/  IMAD.WIDE R6, R0, 0x8, R6 ;  /* 0x0000000800067825 */ /* 0x001fcc00078e0206 */
[----:B------:R-:W4:Y:S01]  /*0cd0*/  LDG.E.64 R6, desc[UR10][R6.64] ;  /* 0x0000000a06067981 */ /* 0x000f22000c1e1b00 */
[----:B-123--:R-:W-:Y:S01]  /*0ce0*/  IMAD.MOV.U32 R2, RZ, RZ, 0x1 ;  /* 0x00000001ff027424 */ /* 0x00efe200078e00ff */
[----:B------:R-:W-:Y:S01]  /*0cf0*/  FSETP.GEU.AND P1, PT, |R23|, 6.5827683646048100446e-37, PT ;  /* 0x036000001700780b */ /* 0x000fe20003f2e200 */
[----:B------:R-:W-:Y:S01]  /*0d00*/  BSSY.RECONVERGENT B0, `(.L_x_14) ;  /* 0x0000011000007945 */ /* 0x000fe20003800200 */
[----:B----4-:R-:W0:Y:S03]  /*0d10*/  MUFU.RCP64H R3, R7 ;  /* 0x0000000700037308 */ /* 0x010e260000001800 */
[----:B0-----:R-:W-:-:S08]  /*0d20*/  DFMA R4, -R6, R2, 1 ;  /* 0x3ff000000604742b */ /* 0x001fd00000000102 */
[----:B------:R-:W-:-:S08]  /*0d30*/  DFMA R4, R4, R4, R4 ;  /* 0x000000040404722b */ /* 0x000fd00000000004 */
[----:B------:R-:W-:-:S08]  /*0d40*/  DFMA R4, R2, R4, R2 ;  /* 0x000000040204722b */ /* 0x000fd00000000002 */
[----:B------:R-:W-:-:S08]  /*0d50*/  DFMA R2, -R6, R4, 1 ;  /* 0x3ff000000602742b */ /* 0x000fd00000000104 */
[----:B------:R-:W-:-:S08]  /*0d60*/  DFMA R2, R4, R2, R4 ;  /* 0x000000020402722b */ /* 0x000fd00000000004 */
[----:B------:R-:W-:-:S08]  /*0d70*/  DMUL R4, R2, R22 ;  /* 0x0000001602047228 */ /* 0x000fd00000000000 */
[----:B------:R-:W-:-:S08]  /*0d80*/  DFMA R8, -R6, R4, R22 ;  /* 0x000000040608722b */ /* 0x000fd00000000116 */
[----:B------:R-:W-:-:S10]  /*0d90*/  DFMA R2, R2, R8, R4 ;  /* 0x000000080202722b */ /* 0x000fd40000000004 */
[----:B------:R-:W-:-:S05]  /*0da0*/  FFMA R4, RZ, R7, R3 ;  /* 0x00000007ff047223 */ /* 0x000fca0000000003 */
[----:B------:R-:W-:-:S13]  /*0db0*/  FSETP.GT.AND P0, PT, |R4|, 1.469367938527859385e-39, PT ;  /* 0x001000000400780b */ /* 0x000fda0003f04200 */
[----:B------:R-:W-:Y:S05]  /*0dc0*/  @P0 BRA P1, `(.L_x_15) ;  /* 0x0000000000100947 */ /* 0x000fea0000800000 */
[----:B------:R-:W-:Y:S01]  /*0dd0*/  IMAD.MOV.U32 R4, RZ, RZ, R22 ;  /* 0x000000ffff047224 */ /* 0x000fe200078e0016 */
[----:B------:R-:W-:Y:S01]  /*0de0*/  MOV R10, 0xe10 ;  /* 0x00000e10000a7802 */ /* 0x000fe20000000f00 */
[----:B------:R-:W-:-:S07]  /*0df0*/  IMAD.MOV.U32 R5, RZ, RZ, R23 ;  /* 0x000000ffff057224 */ /* 0x000fce00078e0017 */
[----:B------:R-:W-:Y:S05]  /*0e00*/  CALL.REL.NOINC `($__internal_1_$__cuda_sm20_div_rn_f64_full) ;  /* 0x0000000000147944 */ /* 0x000fea0003c00000 */
.L_x_15:
[----:B------:R-:W-:Y:S05]  /*0e10*/  BSYNC.RECONVERGENT B0 ;  /* 0x0000000000007941 */ /* 0x000fea0003800200 */
.L_x_14:
[----:B------:R-:W0:Y:S02]  /*0e20*/  LDC.64 R4, c[0x0][0x380] ;  /* 0x0000e000ff047b82 */ /* 0x000e240000000a00 */
[----:B0-----:R-:W-:-:S05]  /*0e30*/  IMAD.WIDE R4, R0, 0x8, R4 ;  /* 0x0000000800047825 */ /* 0x001fca00078e0204 */
[----:B------:R-:W-:Y:S01]  /*0e40*/  STG.E.64 desc[UR10][R4.64], R2 ;  /* 0x0000000204007986 */ /* 0x000fe2000c101b0a */
[----:B------:R-:W-:Y:S05]  /*0e50*/  EXIT ;  /* 0x000000000000794d */ /* 0x000fea0003800000 */
        .weak           $__internal_1_$__cuda_sm20_div_rn_f64_full
        .type           $__internal_1_$__cuda_sm20_div_rn_f64_full,@function
        .size           $__internal_1_$__cuda_sm20_div_rn_f64_full,(.L_x_36 - $__internal_1_$__cuda_sm20_div_rn_f64_full)
$__internal_1_$__cuda_sm20_div_rn_f64_full:
[C---:B------:R-:W-:Y:S01]  /*0e60*/  FSETP.GEU.AND P0, PT, |R7|.reuse, 1.469367938527859385e-39, PT ;  /* 0x001000000700780b */ /* 0x040fe20003f0e200 */
[----:B------:R-:W-:Y:S01]  /*0e70*/  IMAD.MOV.U32 R16, RZ, RZ, 0x1 ;  /* 0x00000001ff107424 */ /* 0x000fe200078e00ff */
[----:B------:R-:W-:Y:S01]  /*0e80*/  LOP3.LUT R2, R7, 0x800fffff, RZ, 0xc0, !PT ;  /* 0x800fffff07027812 */ /* 0x000fe200078ec0ff */
[----:B------:R-:W-:Y:S01]  /*0e90*/  BSSY.RECONVERGENT B1, `(.L_x_16) ;  /* 0x0000055000017945 */ /* 0x000fe20003800200 */
[C---:B------:R-:W-:Y:S02]  /*0ea0*/  FSETP.GEU.AND P2, PT, |R5|.reuse, 1.469367938527859385e-39, PT ;  /* 0x001000000500780b */ /* 0x040fe40003f4e200 */
[----:B------:R-:W-:Y:S01]  /*0eb0*/  LOP3.LUT R3, R2, 0x3ff00000, RZ, 0xfc, !PT ;  /* 0x3ff0000002037812 */ /* 0x000fe200078efcff */
[----:B------:R-:W-:Y:S01]  /*0ec0*/  IMAD.MOV.U32 R2, RZ, RZ, R6 ;  /* 0x000000ffff027224 */ /* 0x000fe200078e0006 */
[----:B------:R-:W-:Y:S02]  /*0ed0*/  LOP3.LUT R11, R5, 0x7ff00000, RZ, 0xc0, !PT ;  /* 0x7ff00000050b7812 */ /* 0x000fe400078ec0ff */
[----:B------:R-:W-:-:S03]  /*0ee0*/  LOP3.LUT R14, R7, 0x7ff00000, RZ, 0xc0, !PT ;  /* 0x7ff00000070e7812 */ /* 0x000fc600078ec0ff */
[----:B------:R-:W-:Y:S01]  /*0ef0*/  @!P0 DMUL R2, R6, 8.98846567431157953865e+307 ;  /* 0x7fe0000006028828 */ /* 0x000fe20000000000 */
[----:B------:R-:W-:-:S03]  /*0f00*/  ISETP.GE.U32.AND P1, PT, R11, R14, PT ;  /* 0x0000000e0b00720c */ /* 0x000fc60003f26070 */
[----:B------:R-:W-:Y:S01]  /*0f10*/  @!P2 LOP3.LUT R12, R7, 0x7ff00000, RZ, 0xc0, !PT ;  /* 0x7ff00000070ca812 */ /* 0x000fe200078ec0ff */
[----:B------:R-:W-:Y:S01]  /*0f20*/  @!P2 IMAD.MOV.U32 R18, RZ, RZ, RZ ;  /* 0x000000ffff12a224 */ /* 0x000fe200078e00ff */
[----:B------:R-:W0:Y:S02]  /*0f30*/  MUFU.RCP64H R17, R3 ;  /* 0x0000000300117308 */ /* 0x000e240000001800 */
[----:B------:R-:W-:Y:S01]  /*0f40*/  @!P2 ISETP.GE.U32.AND P3, PT, R11, R12, PT ;  /* 0x0000000c0b00a20c */ /* 0x000fe20003f66070 */
[----:B------:R-:W-:-:S05]  /*0f50*/  IMAD.MOV.U32 R12, RZ, RZ, 0x1ca00000 ;  /* 0x1ca00000ff0c7424 */ /* 0x000fca00078e00ff */
[----:B------:R-:W-:-:S04]  /*0f60*/  @!P2 SEL R13, R12, 0x63400000, !P3 ;  /* 0x634000000c0da807 */ /* 0x000fc80005800000 */
[----:B------:R-:W-:-:S04]  /*0f70*/  @!P2 LOP3.LUT R13, R13, 0x80000000, R5, 0xf8, !PT ;  /* 0x800000000d0da812 */ /* 0x000fc800078ef805 */
[----:B------:R-:W-:Y:S01]  /*0f80*/  @!P2 LOP3.LUT R19, R13, 0x100000, RZ, 0xfc, !PT ;  /* 0x001000000d13a812 */ /* 0x000fe200078efcff */
[----:B0-----:R-:W-:-:S08]  /*0f90*/  DFMA R8, R16, -R2, 1 ;  /* 0x3ff000001008742b */ /* 0x001fd00000000802 */
[----:B------:R-:W-:-:S08]  /*0fa0*/  DFMA R8, R8, R8, R8 ;  /* 0x000000080808722b */ /* 0x000fd00000000008 */
[----:B------:R-:W-:Y:S01]  /*0fb0*/  DFMA R16, R16, R8, R16 ;  /* 0x000000081010722b */ /* 0x000fe20000000010 */
[----:B------:R-:W-:Y:S01]  /*0fc0*/  SEL R9, R12, 0x63400000, !P1 ;  /* 0x634000000c097807 */ /* 0x000fe20004800000 */
[----:B------:R-:W-:-:S03]  /*0fd0*/  IMAD.MOV.U32 R8, RZ, RZ, R4 ;  /* 0x000000ffff087224 */ /* 0x000fc600078e0004 */
[----:B------:R-:W-:-:S03]  /*0fe0*/  LOP3.LUT R9, R9, 0x800fffff, R5, 0xf8, !PT ;  /* 0x800fffff09097812 */ /* 0x000fc600078ef805 */
[----:B------:R-:W-:-:S03]  /*0ff0*/  DFMA R20, R16, -R2, 1 ;  /* 0x3ff000001014742b */ /* 0x000fc60000000802 */
[----:B------:R-:W-:-:S05]  /*1000*/  @!P2 DFMA R8, R8, 2, -R18 ;  /* 0x400000000808a82b */ /* 0x000fca0000000812 */
[----:B------:R-:W-:Y:S01]  /*1010*/  DFMA R16, R16, R20, R16 ;  /* 0x000000141010722b */ /* 0x000fe20000000010 */
[----:B------:R-:W-:Y:S02]  /*1020*/  IMAD.MOV.U32 R21, RZ, RZ, R11 ;  /* 0x000000ffff157224 */ /* 0x000fe400078e000b */
[----:B------:R-:W-:Y:S01]  /*1030*/  IMAD.MOV.U32 R20, RZ, RZ, R14 ;  /* 0x000000ffff147224 */ /* 0x000fe200078e000e */
[----:B------:R-:W-:Y:S02]  /*1040*/  @!P0 LOP3.LUT R20, R3, 0x7ff00000, RZ, 0xc0, !PT ;  /* 0x7ff0000003148812 */ /* 0x000fe400078ec0ff */
[----:B------:R-:W-:Y:S02]  /*1050*/  @!P2 LOP3.LUT R21, R9, 0x7ff00000, RZ, 0xc0, !PT ;  /* 0x7ff000000915a812 */ /* 0x000fe400078ec0ff */
[----:B------:R-:W-:Y:S01]  /*1060*/  DMUL R18, R16, R8 ;  /* 0x0000000810127228 */ /* 0x000fe20000000000 */
[----:B------:R-:W-:Y:S02]  /*1070*/  VIADD R22, R20, 0xffffffff ;  /* 0xffffffff14167836 */ /* 0x000fe40000000000 */
[----:B------:R-:W-:-:S05]  /*1080*/  VIADD R13, R21, 0xffffffff ;  /* 0xffffffff150d7836 */ /* 0x000fca0000000000 */
[----:B------:R-:W-:Y:S01]  /*1090*/  DFMA R14, R18, -R2, R8 ;  /* 0x80000002120e722b */ /* 0x000fe20000000008 */
[----:B------:R-:W-:-:S04]  /*10a0*/  ISETP.GT.U32.AND P0, PT, R13, 0x7feffffe, PT ;  /* 0x7feffffe0d00780c */ /* 0x000fc80003f04070 */
[----:B------:R-:W-:-:S03]  /*10b0*/  ISETP.GT.U32.OR P0, PT, R22, 0x7feffffe, P0 ;  /* 0x7feffffe1600780c */ /* 0x000fc60000704470 */
[----:B------:R-:W-:-:S10]  /*10c0*/  DFMA R14, R16, R14, R18 ;  /* 0x0000000e100e722b */ /* 0x000fd40000000012 */
[----:B------:R-:W-:Y:S05]  /*10d0*/  @P0 BRA `(.L_x_17) ;  /* 0x00000000006c0947 */ /* 0x000fea0003800000 */
[----:B------:R-:W-:-:S04]  /*10e0*/  LOP3.LUT R16, R7, 0x7ff00000, RZ, 0xc0, !PT ;  /* 0x7ff0000007107812 */ /* 0x000fc800078ec0ff */
[CC--:B------:R-:W-:Y:S02]  /*10f0*/  VIADDMNMX R4, R11.reuse, -R16.reuse, 0xb9600000, !PT ;  /* 0xb96000000b047446 */ /* 0x0c0fe40007800910 */
[----:B------:R-:W-:Y:S02]  /*1100*/  ISETP.GE.U32.AND P0, PT, R11, R16, PT ;  /* 0x000000100b00720c */ /* 0x000fe40003f06070 */
[----:B------:R-:W-:Y:S02]  /*1110*/  VIMNMX R4, PT, PT, R4, 0x46a00000, PT ;  /* 0x46a0000004047848 */ /* 0x000fe40003fe0100 */
[----:B------:R-:W-:-:S05]  /*1120*/  SEL R11, R12, 0x63400000, !P0 ;  /* 0x634000000c0b7807 */ /* 0x000fca0004000000 */
[----:B------:R-:W-:Y:S02]  /*1130*/  IMAD.IADD R11, R4, 0x1, -R11 ;  /* 0x00000001040b7824 */ /* 0x000fe400078e0a0b */
[----:B------:R-:W-:Y:S02]  /*1140*/  IMAD.MOV.U32 R4, RZ, RZ, RZ ;  /* 0x000000ffff047224 */ /* 0x000fe400078e00ff */
[----:B------:R-:W-:-:S06]  /*1150*/  VIADD R5, R11, 0x7fe00000 ;  /* 0x7fe000000b057836 */ /* 0x000fcc0000000000 */
[----:B------:R-:W-:-:S10]  /*1160*/  DMUL R12, R14, R4 ;  /* 0x000000040e0c7228 */ /* 0x000fd40000000000 */
[----:B------:R-:W-:-:S13]  /*1170*/  FSETP.GTU.AND P0, PT, |R13|, 1.469367938527859385e-39, PT ;  /* 0x001000000d00780b */ /* 0x000fda0003f0c200 */
[----:B------:R-:W-:Y:S05]  /*1180*/  @P0 BRA `(.L_x_18) ;  /* 0x0000000000940947 */ /* 0x000fea0003800000 */
[----:B------:R-:W-:Y:S01]  /*1190*/  DFMA R2, R14, -R2, R8 ;  /* 0x800000020e02722b */ /* 0x000fe20000000008 */
[----:B------:R-:W-:-:S09]  /*11a0*/  IMAD.MOV.U32 R4, RZ, RZ, RZ ;  /* 0x000000ffff047224 */ /* 0x000fd200078e00ff */
[C---:B------:R-:W-:Y:S02]  /*11b0*/  FSETP.NEU.AND P0, PT, R3.reuse, RZ, PT ;  /* 0x000000ff0300720b */ /* 0x040fe40003f0d000 */
[----:B------:R-:W-:-:S04]  /*11c0*/  LOP3.LUT R7, R3, 0x80000000, R7, 0x48, !PT ;  /* 0x8000000003077812 */ /* 0x000fc800078e4807 */
[----:B------:R-:W-:-:S07]  /*11d0*/  LOP3.LUT R5, R7, R5, RZ, 0xfc, !PT ;  /* 0x0000000507057212 */ /* 0x000fce00078efcff */
[----:B------:R-:W-:Y:S05]  /*11e0*/  @!P0 BRA `(.L_x_18) ;  /* 0x00000000007c8947 */ /* 0x000fea0003800000 */
[----:B------:R-:W-:Y:S01]  /*11f0*/  IMAD.MOV R3, RZ, RZ, -R11 ;  /* 0x000000ffff037224 */ /* 0x000fe200078e0a0b */
[----:B------:R-:W-:Y:S01]  /*1200*/  DMUL.RP R4, R14, R4 ;  /* 0x000000040e047228 */ /* 0x000fe20000008000 */
[----:B------:R-:W-:-:S06]  /*1210*/  IMAD.MOV.U32 R2, RZ, RZ, RZ ;  /* 0x000000ffff027224 */ /* 0x000fcc00078e00ff */
[----:B------:R-:W-:-:S03]  /*1220*/  DFMA R2, R12, -R2, R14 ;  /* 0x800000020c02722b */ /* 0x000fc6000000000e */
[----:B------:R-:W-:-:S03]  /*1230*/  LOP3.LUT R7, R5, R7, RZ, 0x3c, !PT ;  /* 0x0000000705077212 */ /* 0x000fc600078e3cff */
[----:B------:R-:W-:-:S04]  /*1240*/  IADD3 R2, PT, PT, -R11, -0x43300000, RZ ;  /* 0xbcd000000b027810 */ /* 0x000fc80007ffe1ff */
[----:B------:R-:W-:-:S04]  /*1250*/  FSETP.NEU.AND P0, PT, |R3|, R2, PT ;  /* 0x000000020300720b */ /* 0x000fc80003f0d200 */
[----:B------:R-:W-:Y:S02]  /*1260*/  FSEL R12, R4, R12, !P0 ;  /* 0x0000000c040c7208 */ /* 0x000fe40004000000 */
[----:B------:R-:W-:Y:S01]  /*1270*/  FSEL R13, R7, R13, !P0 ;  /* 0x0000000d070d7208 */ /* 0x000fe20004000000 */
[----:B------:R-:W-:Y:S06]  /*1280*/  BRA `(.L_x_18) ;  /* 0x0000000000547947 */ /* 0x000fec0003800000 */
.L_x_17:
[----:B------:R-:W-:-:S14]  /*1290*/  DSETP.NAN.AND P0, PT, R4, R4, PT ;  /* 0x000000040400722a */ /* 0x000fdc0003f08000 */
[----:B------:R-:W-:Y:S05]  /*12a0*/  @P0 BRA `(.L_x_19) ;  /* 0x0000000000440947 */ /* 0x000fea0003800000 */
[----:B------:R-:W-:-:S14]  /*12b0*/  DSETP.NAN.AND P0, PT, R6, R6, PT ;  /* 0x000000060600722a */ /* 0x000fdc0003f08000 */
[----:B------:R-:W-:Y:S05]  /*12c0*/  @P0 BRA `(.L_x_20) ;  /* 0x0000000000300947 */ /* 0x000fea0003800000 */
[----:B------:R-:W-:Y:S01]  /*12d0*/  ISETP.NE.AND P0, PT, R21, R20, PT ;  /* 0x000000141500720c */ /* 0x000fe20003f05270 */
[----:B------:R-:W-:Y:S02]  /*12e0*/  IMAD.MOV.U32 R12, RZ, RZ, 0x0 ;  /* 0x00000000ff0c7424 */ /* 0x000fe400078e00ff */
[----:B------:R-:W-:-:S10]  /*12f0*/  IMAD.MOV.U32 R13, RZ, RZ, -0x80000 ;  /* 0xfff80000ff0d7424 */ /* 0x000fd400078e00ff */
[----:B------:R-:W-:Y:S05]  /*1300*/  @!P0 BRA `(.L_x_18) ;  /* 0x0000000000348947 */ /* 0x000fea0003800000 */
[----:B------:R-:W-:Y:S02]  /*1310*/  ISETP.NE.AND P0, PT, R21, 0x7ff00000, PT ;  /* 0x7ff000001500780c */ /* 0x000fe40003f05270 */
[----:B------:R-:W-:Y:S02]  /*1320*/  LOP3.LUT R13, R5, 0x80000000, R7, 0x48, !PT ;  /* 0x80000000050d7812 */ /* 0x000fe400078e4807 */
[----:B------:R-:W-:-:S13]  /*1330*/  ISETP.EQ.OR P0, PT, R20, RZ, !P0 ;  /* 0x000000ff1400720c */ /* 0x000fda0004702670 */
[----:B------:R-:W-:Y:S01]  /*1340*/  @P0 LOP3.LUT R2, R13, 0x7ff00000, RZ, 0xfc, !PT ;  /* 0x7ff000000d020812 */ /* 0x000fe200078efcff */
[----:B------:R-:W-:Y:S02]  /*1350*/  @!P0 IMAD.MOV.U32 R12, RZ, RZ, RZ ;  /* 0x000000ffff0c8224 */ /* 0x000fe400078e00ff */
[----:B------:R-:W-:Y:S02]  /*1360*/  @P0 IMAD.MOV.U32 R12, RZ, RZ, RZ ;  /* 0x000000ffff0c0224 */ /* 0x000fe400078e00ff */
[----:B------:R-:W-:Y:S01]  /*1370*/  @P0 IMAD.MOV.U32 R13, RZ, RZ, R2 ;  /* 0x000000ffff0d0224 */ /* 0x000fe200078e0002 */
[----:B------:R-:W-:Y:S06]  /*1380*/  BRA `(.L_x_18) ;  /* 0x0000000000147947 */ /* 0x000fec0003800000 */
.L_x_20:
[----:B------:R-:W-:Y:S01]  /*1390*/  LOP3.LUT R13, R7, 0x80000, RZ, 0xfc, !PT ;  /* 0x00080000070d7812 */ /* 0x000fe200078efcff */
[----:B------:R-:W-:Y:S01]  /*13a0*/  IMAD.MOV.U32 R12, RZ, RZ, R6 ;  /* 0x000000ffff0c7224 */ /* 0x000fe200078e0006 */
[----:B------:R-:W-:Y:S06]  /*13b0*/  BRA `(.L_x_18) ;  /* 0x0000000000087947 */ /* 0x000fec0003800000 */
.L_x_19:
[----:B------:R-:W-:Y:S01]  /*13c0*/  LOP3.LUT R13, R5, 0x80000, RZ, 0xfc, !PT ;  /* 0x00080000050d7812 */ /* 0x000fe200078efcff */
[----:B------:R-:W-:-:S07]  /*13d0*/  IMAD.MOV.U32 R12, RZ, RZ, R4 ;  /* 0x000000ffff0c7224 */ /* 0x000fce00078e0004 */
.L_x_18:
[----:B------:R-:W-:Y:S05]  /*13e0*/  BSYNC.RECONVERGENT B1 ;  /* 0x0000000000017941 */ /* 0x000fea0003800200 */
.L_x_16:
[----:B------:R-:W-:Y:S02]  /*13f0*/  IMAD.MOV.U32 R11, RZ, RZ, 0x0 ;  /* 0x00000000ff0b7424 */ /* 0x000fe400078e00ff */
[----:B------:R-:W-:Y:S02]  /*1400*/  IMAD.MOV.U32 R2, RZ, RZ, R12 ;  /* 0x000000ffff027224 */ /* 0x000fe400078e000c */
[----:B------:R-:W-:Y:S01]  /*1410*/  IMAD.MOV.U32 R3, RZ, RZ, R13 ;  /* 0x000000ffff037224 */ /* 0x000fe200078e000d */
[----:B------:R-:W-:Y:S06]  /*1420*/  RET.REL.NODEC R10 `(_Z15gpu_getVelocityPdiiiS_S_Pi) ;  /* 0xffffffe80af47950 */ /* 0x000fec0003c3ffff */
.L_x_21:
        /* <DEDUP_REMOVED lines=13> */
.L_x_36:


//--------------------- .text._Z17gpu_applyBoundaryiiiPdS_ --------------------------
	.section	.text._Z17gpu_applyBoundaryiiiPdS_,"ax",@progbits
	.align	128
        .global         _Z17gpu_applyBoundaryiiiPdS_
        .type           _Z17gpu_applyBoundaryiiiPdS_,@function
        .size           _Z17gpu_applyBoundaryiiiPdS_,(.L_x_39 - _Z17gpu_applyBoundaryiiiPdS_)
        .other          _Z17gpu_applyBoundaryiiiPdS_,@"STO_CUDA_ENTRY STV_DEFAULT"
_Z17gpu_applyBoundaryiiiPdS_:
.text._Z17gpu_applyBoundaryiiiPdS_:
[----:B------:R-:W-:Y:S01]  /*0000*/  LDC R1, c[0x0][0x37c] ;  /* 0x0000df00ff017b82 */ /* 0x000fe20000000800 */
[----:B------:R-:W0:Y:S01]  /*0010*/  S2R R2, SR_TID.Y ;  /* 0x0000000000027919 */ /* 0x000e220000002200 */
[----:B------:R-:W1:Y:S06]  /*0020*/  LDCU.64 UR8, c[0x0][0x380] ;  /* 0x00007000ff0877ac */ /* 0x000e6c0008000a00 */
[----:B------:R-:W2:Y:S01]  /*0030*/  LDC R0, c[0x0][0x368] ;  /* 0x0000da00ff007b82 */ /* 0x000ea20000000800 */
[----:B------:R-:W-:Y:S01]  /*0040*/  BSSY.RECONVERGENT B0, `(.L_x_22) ;  /* 0x0000031000007945 */ /* 0x000fe20003800200 */
[----:B------:R-:W2:Y:S01]  /*0050*/  S2R R5, SR_TID.Z ;  /* 0x0000000000057919 */ /* 0x000ea20000002300 */
[----:B------:R-:W3:Y:S05]  /*0060*/  S2R R7, SR_TID.X ;  /* 0x0000000000077919 */ /* 0x000eea0000002100 */
[----:B------:R-:W0:Y:S08]  /*0070*/  S2UR UR7, SR_CTAID.Y ;  /* 0x00000000000779c3 */ /* 0x000e300000002600 */
[----:B------:R-:W0:Y:S01]  /*0080*/  LDC R3, c[0x0][0x364] ;  /* 0x0000d900ff037b82 */ /* 0x000e220000000800 */
[----:B-1----:R-:W-:-:S02]  /*0090*/  USHF.R.S32.HI UR4, URZ, 0x1f, UR8 ;  /* 0x0000001fff047899 */ /* 0x002fc40008011408 */
[----:B------:R-:W-:Y:S02]  /*00a0*/  ULEA.HI UR5, UR9, UR9, URZ, 0x1 ;  /* 0x0000000909057291 */ /* 0x000fe4000f8f08ff */
[----:B------:R-:W-:Y:S02]  /*00b0*/  ULEA.HI UR4, UR4, UR8, URZ, 0x2 ;  /* 0x0000000804047291 */ /* 0x000fe4000f8f10ff */
[----:B------:R-:W-:Y:S01]  /*00c0*/  USHF.R.S32.HI UR5, URZ, 0x1, UR5 ;  /* 0x00000001ff057899 */ /* 0x000fe20008011405 */
[----:B------:R-:W2:Y:S01]  /*00d0*/  S2UR UR6, SR_CTAID.Z ;  /* 0x00000000000679c3 */ /* 0x000ea20000002700 */
[----:B------:R-:W-:Y:S01]  /*00e0*/  USHF.R.S32.HI UR4, URZ, 0x2, UR4 ;  /* 0x00000002ff047899 */ /* 0x000fe20008011404 */
[----:B0-----:R-:W-:-:S05]  /*00f0*/  IMAD R3, R3, UR7, R2 ;  /* 0x0000000703037c24 */ /* 0x001fca000f8e0202 */
[----:B------:R-:W-:Y:S01]  /*0100*/  VIADD R2, R3, -UR4 ;  /* 0x8000000403027c36 */ /* 0x000fe20008000000 */
[----:B------:R-:W-:Y:S01]  /*0110*/  UIMAD UR4, UR9, UR9, URZ ;  /* 0x00000009090472a4 */ /* 0x000fe2000f8e02ff */
[----:B--2---:R-:W-:-:S03]  /*0120*/  IMAD R0, R0, UR6, R5 ;  /* 0x0000000600007c24 */ /* 0x004fc6000f8e0205 */
[----:B------:R-:W-:Y:S01]  /*0130*/  USHF.R.U32.HI UR4, URZ, 0x4, UR4 ;  /* 0x00000004ff047899 */ /* 0x000fe20008011604 */
[----:B------:R-:W-:Y:S01]  /*0140*/  IMAD R2, R2, R2, RZ ;  /* 0x0000000202027224 */ /* 0x000fe200078e02ff */
[----:B------:R-:W0:Y:S01]  /*0150*/  LDCU.64 UR6, c[0x0][0x358] ;  /* 0x00006b00ff0677ac */ /* 0x000e220008000a00 */
[C---:B------:R-:W-:Y:S02]  /*0160*/  VIADD R5, R0.reuse, -UR5 ;  /* 0x8000000500057c36 */ /* 0x040fe40008000000 */
[----:B------:R-:W-:Y:S02]  /*0170*/  IMAD R0, R0, UR8, R3 ;  /* 0x0000000800007c24 */ /* 0x000fe4000f8e0203 */
[----:B------:R-:W-:-:S05]  /*0180*/  IMAD R2, R5, R5, R2 ;  /* 0x0000000505027224 */ /* 0x000fca00078e0202 */
[----:B------:R-:W-:-:S13]  /*0190*/  ISETP.GE.U32.AND P0, PT, R2, UR4, PT ;  /* 0x0000000402007c0c */ /* 0x000fda000bf06070 */
[----:B0--3--:R-:W-:Y:S05]  /*01a0*/  @P0 BRA `(.L_x_23) ;  /* 0x0000000000540947 */ /* 0x009fea0003800000 */
[C---:B------:R-:W-:Y:S01]  /*01b0*/  ISETP.GT.U32.AND P0, PT, R7.reuse, 0x4, PT ;  /* 0x000000040700780c */ /* 0x040fe20003f04070 */
[C---:B------:R-:W-:Y:S01]  /*01c0*/  VIADD R2, R7.reuse, 0x1 ;  /* 0x0000000107027836 */ /* 0x040fe20000000000 */
[----:B------:R-:W0:Y:S11]  /*01d0*/  LDCU UR4, c[0x0][0x388] ;  /* 0x00007100ff0477ac */ /* 0x000e360008000800 */
[----:B------:R-:W-:-:S02]  /*01e0*/  @!P0 IADD3 R2, PT, PT, R7, RZ, RZ ;  /* 0x000000ff07028210 */ /* 0x000fc40007ffe0ff */
[----:B------:R-:W-:-:S03]  /*01f0*/  ISETP.NE.AND P0, PT, R7, RZ, PT ;  /* 0x000000ff0700720c */ /* 0x000fc60003f05270 */
[----:B------:R-:W-:Y:S02]  /*0200*/  VIADD R2, R2, 0x4 ;  /* 0x0000000402027836 */ /* 0x000fe40000000000 */
[----:B0-----:R-:W-:-:S03]  /*0210*/  IMAD R4, R0, UR4, R7 ;  /* 0x0000000400047c24 */ /* 0x001fc6000f8e0207 */
[----:B------:R-:W-:Y:S02]  /*0220*/  LOP3.LUT R3, R2, 0xffff, RZ, 0xc0, !PT ;  /* 0x0000ffff02037812 */ /* 0x000fe400078ec0ff */
[----:B------:R-:W-:-:S03]  /*0230*/  SHF.R.S32.HI R5, RZ, 0x1f, R4 ;  /* 0x0000001fff057819 */ /* 0x000fc60000011404 */
[----:B------:R-:W-:-:S05]  /*0240*/  IMAD R3, R3, 0x1c72, RZ ;  /* 0x00001c7203037824 */ /* 0x000fca00078e02ff */
[----:B------:R-:W-:-:S04]  /*0250*/  SHF.R.U32.HI R3, RZ, 0x10, R3 ;  /* 0x00000010ff037819 */ /* 0x000fc80000011603 */
[----:B------:R-:W-:-:S05]  /*0260*/  PRMT R3, R3, 0x9910, RZ ;  /* 0x0000991003037816 */ /* 0x000fca00000000ff */
[----:B------:R-:W-:-:S04]  /*0270*/  IMAD R3, R3, 0x9, RZ ;  /* 0x0000000903037824 */ /* 0x000fc800078e02ff */
[----:B------:R-:W-:-:S05]  /*0280*/  IMAD.MOV R3, RZ, RZ, -R3 ;  /* 0x000000ffff037224 */ /* 0x000fca00078e0a03 */
[----:B------:R-:W-:-:S04]  /*0290*/  PRMT R3, R3, 0x7710, RZ ;  /* 0x0000771003037816 */ /* 0x000fc800000000ff */
[----:B------:R-:W-:-:S04]  /*02a0*/  IADD3 R2, PT, PT, R2, R3, RZ ;  /* 0x0000000302027210 */ /* 0x000fc80007ffe0ff */
[----:B------:R-:W-:-:S04]  /*02b0*/  LOP3.LUT R2, R2, 0xffff, RZ, 0xc0, !PT ;  /* 0x0000ffff02027812 */ /* 0x000fc800078ec0ff */
[----:B------:R-:W-:-:S05]  /*02c0*/  SEL R3, R2, RZ, P0 ;  /* 0x000000ff02037207 */ /* 0x000fca0000000000 */
[----:B------:R-:W-:-:S05]  /*02d0*/  IMAD R2, R0, UR4, R3 ;  /* 0x0000000400027c24 */ /* 0x000fca000f8e0203 */
[----:B------:R-:W-:Y:S01]  /*02e0*/  SHF.R.S32.HI R3, RZ, 0x1f, R2 ;  /* 0x0000001fff037819 */ /* 0x000fe20000011402 */
[----:B------:R-:W-:Y:S06]  /*02f0*/  BRA `(.L_x_24) ;  /* 0x0000000000147947 */ /* 0x000fec0003800000 */
.L_x_23:
[----:B------:R-:W0:Y:S02]  /*0300*/  LDCU UR4, c[0x0][0x388] ;  /* 0x00007100ff0477ac */ /* 0x000e240008000800 */
[----:B0-----:R-:W-:-:S04]  /*0310*/  IMAD R4, R0, UR4, R7 ;  /* 0x0000000400047c24 */ /* 0x001fc8000f8e0207 */
[--C-:B------:R-:W-:Y:S01]  /*0320*/  IMAD.MOV.U32 R2, RZ, RZ, R4.reuse ;  /* 0x000000ffff027224 */ /* 0x100fe200078e0004 */
[----:B------:R-:W-:-:S04]  /*0330*/  SHF.R.S32.HI R5, RZ, 0x1f, R4 ;  /* 0x0000001fff057819 */ /* 0x000fc80000011404 */
[----:B------:R-:W-:-:S07]  /*0340*/  MOV R3, R5 ;  /* 0x0000000500037202 */ /* 0x000fce0000000f00 */
.L_x_24:
[----:B------:R-:W-:Y:S05]  /*0350*/  BSYNC.RECONVERGENT B0 ;  /* 0x0000000000007941 */ /* 0x000fea0003800200 */
.L_x_22:
[----:B------:R-:W0:Y:S02]  /*0360*/  LDCU.128 UR8, c[0x0][0x390] ;  /* 0x00007200ff0877ac */ /* 0x000e240008000c00 */
[----:B0-----:R-:W-:-:S04]  /*0370*/  LEA R6, P0, R2, UR8, 0x3 ;  /* 0x0000000802067c11 */ /* 0x001fc8000f8018ff */
[----:B------:R-:W-:-:S05]  /*0380*/  LEA.HI.X R7, R2, UR9, R3, 0x3, P0 ;  /* 0x0000000902077c11 */ /* 0x000fca00080f1c03 */
[----:B------:R-:W2:Y:S01]  /*0390*/  LDG.E.64 R2, desc[UR6][R6.64] ;  /* 0x0000000606027981 */ /* 0x000ea2000c1e1b00 */
[----:B------:R-:W-:-:S04]  /*03a0*/  LEA R8, P0, R4, UR10, 0x3 ;  /* 0x0000000a04087c11 */ /* 0x000fc8000f8018ff */
[----:B------:R-:W-:-:S05]  /*03b0*/  LEA.HI.X R9, R4, UR11, R5, 0x3, P0 ;  /* 0x0000000b04097c11 */ /* 0x000fca00080f1c05 */
[----:B--2---:R-:W-:Y:S01]  /*03c0*/  STG.E.64 desc[UR6][R8.64], R2 ;  /* 0x0000000208007986 */ /* 0x004fe2000c101b06 */
[----:B------:R-:W-:Y:S05]  /*03d0*/  EXIT ;  /* 0x000000000000794d */ /* 0x000fea0003800000 */
.L_x_25:
        /* <DEDUP_REMOVED lines=10> */
.L_x_39:


//--------------------- .text._Z9gpu_driftiiiPdS_PiS0_ --------------------------
	.section	.text._Z9gpu_driftiiiPdS_PiS0_,"ax",@progbits
	.align	128
        .global         _Z9gpu_driftiiiPdS_PiS0_
        .type           _Z9gpu_driftiiiPdS_PiS0_,@function
        .size           _Z9gpu_driftiiiPdS_PiS0_,(.L_x_40 - _Z9gpu_driftiiiPdS_PiS0_)
        .other          _Z9gpu_driftiiiPdS_PiS0_,@"STO_CUDA_ENTRY STV_DEFAULT"
_Z9gpu_driftiiiPdS_PiS0_:
.text._Z9gpu_driftiiiPdS_PiS0_:
[----:B------:R-:W-:Y:S01]  /*0000*/  LDC R1, c[0x0][0x37c] ;  /* 0x0000df00ff017b82 */ /* 0x000fe20000000800 */
[----:B------:R-:W0:Y:S07]  /*0010*/  S2R R0, SR_TID.X ;  /* 0x0000000000007919 */ /* 0x000e2e0000002100 */
[----:B------:R-:W0:Y:S01]  /*0020*/  LDC.64 R12, c[0x0][0x3a8] ;  /* 0x0000ea00ff0c7b82 */ /* 0x000e220000000a00 */
[----:B------:R-:W1:Y:S07]  /*0030*/  LDCU.64 UR4, c[0x0][0x358] ;  /* 0x00006b00ff0477ac */ /* 0x000e6e0008000a00 */
[----:B------:R-:W2:Y:S08]  /*0040*/  LDC.64 R2, c[0x0][0x3a0] ;  /* 0x0000e800ff027b82 */ /* 0x000eb00000000a00 */
[----:B------:R-:W3:Y:S08]  /*0050*/  LDC R4, c[0x0][0x384] ;  /* 0x0000e100ff047b82 */ /* 0x000ef00000000800 */
[----:B------:R-:W4:Y:S01]  /*0060*/  LDC R5, c[0x0][0x380] ;  /* 0x0000e000ff057b82 */ /* 0x000f220000000800 */
[----:B0-----:R-:W-:-:S06]  /*0070*/  IMAD.WIDE.U32 R12, R0, 0x4, R12 ;  /* 0x00000004000c7825 */ /* 0x001fcc00078e000c */
[----:B-1----:R0:W5:Y:S01]  /*0080*/  LDG.E R12, desc[UR4][R12.64] ;  /* 0x000000040c0c7981 */ /* 0x002162000c1e1900 */
[----:B--2---:R-:W-:-:S06]  /*0090*/  IMAD.WIDE.U32 R2, R0, 0x4, R2 ;  /* 0x0000000400027825 */ /* 0x004fcc00078e0002 */
[----:B------:R1:W2:Y:S01]  /*00a0*/  LDG.E R2, desc[UR4][R2.64] ;  /* 0x0000000402027981 */ /* 0x0002a2000c1e1900 */
[----:B---3--:R-:W-:Y:S01]  /*00b0*/  IABS R9, R4 ;  /* 0x0000000400097213 */ /* 0x008fe20000000000 */
[----:B------:R-:W3:Y:S01]  /*00c0*/  S2UR UR6, SR_CTAID.Z ;  /* 0x00000000000679c3 */ /* 0x000ee20000002700 */
[----:B----4-:R-:W-:Y:S02]  /*00d0*/  IABS R8, R5 ;  /* 0x0000000500087213 */ /* 0x010fe40000000000 */
[----:B------:R-:W4:Y:S01]  /*00e0*/  I2F.RP R6, R9 ;  /* 0x0000000900067306 */ /* 0x000f220000209400 */
[----:B------:R-:W3:Y:S01]  /*00f0*/  S2R R14, SR_TID.Z ;  /* 0x00000000000e7919 */ /* 0x000ee20000002300 */
[----:B------:R-:W-:-:S03]  /*0100*/  ISETP.NE.AND P3, PT, R5, RZ, PT ;  /* 0x000000ff0500720c */ /* 0x000fc60003f65270 */
[----:B0-----:R-:W3:Y:S01]  /*0110*/  LDC R13, c[0x0][0x368] ;  /* 0x0000da00ff0d7b82 */ /* 0x001ee20000000800 */
[----:B------:R-:W0:Y:S02]  /*0120*/  S2R R16, SR_TID.Y ;  /* 0x0000000000107919 */ /* 0x000e240000002200 */
[----:B------:R-:W1:Y:S05]  /*0130*/  I2F.RP R7, R8 ;  /* 0x0000000800077306 */ /* 0x000e6a0000209400 */
[----:B------:R-:W0:Y:S03]  /*0140*/  S2UR UR7, SR_CTAID.Y ;  /* 0x00000000000779c3 */ /* 0x000e260000002600 */
[----:B----4-:R-:W4:Y:S05]  /*0150*/  MUFU.RCP R6, R6 ;  /* 0x0000000600067308 */ /* 0x010f2a0000001000 */
[----:B------:R-:W0:Y:S03]  /*0160*/  LDC R15, c[0x0][0x364] ;  /* 0x0000d900ff0f7b82 */ /* 0x000e260000000800 */
[----:B-1----:R-:W1:Y:S01]  /*0170*/  MUFU.RCP R7, R7 ;  /* 0x0000000700077308 */ /* 0x002e620000001000 */
[----:B----4-:R-:W-:-:S07]  /*0180*/  IADD3 R10, PT, PT, R6, 0xffffffe, RZ ;  /* 0x0ffffffe060a7810 */ /* 0x010fce0007ffe0ff */
[----:B------:R4:W4:Y:S01]  /*0190*/  F2I.FTZ.U32.TRUNC.NTZ R11, R10 ;  /* 0x0000000a000b7305 */ /* 0x000922000021f000 */
[----:B-1----:R-:W-:Y:S02]  /*01a0*/  VIADD R3, R7, 0xffffffe ;  /* 0x0ffffffe07037836 */ /* 0x002fe40000000000 */
[----:B---3--:R-:W-:Y:S01]  /*01b0*/  IMAD R7, R13, UR6, R14 ;  /* 0x000000060d077c24 */ /* 0x008fe2000f8e020e */
[----:B------:R-:W1:Y:S01]  /*01c0*/  LDCU UR6, c[0x0][0x388] ;  /* 0x00007100ff0677ac */ /* 0x000e620008000800 */
[----:B----4-:R-:W-:-:S03]  /*01d0*/  IMAD.MOV.U32 R10, RZ, RZ, RZ ;  /* 0x000000ffff0a7224 */ /* 0x010fc600078e00ff */
[----:B------:R-:W3:Y:S01]  /*01e0*/  F2I.FTZ.U32.TRUNC.NTZ R3, R3 ;  /* 0x0000000300037305 */ /* 0x000ee2000021f000 */
[----:B------:R-:W-:-:S05]  /*01f0*/  IADD3 R6, PT, PT, RZ, -R11, RZ ;  /* 0x8000000bff067210 */ /* 0x000fca0007ffe0ff */
[----:B------:R-:W-:Y:S02]  /*0200*/  IMAD.MOV.U32 R14, RZ, RZ, R6 ;  /* 0x000000ffff0e7224 */ /* 0x000fe400078e0006 */
[----:B0-----:R-:W-:Y:S02]  /*0210*/  IMAD R6, R15, UR7, R16 ;  /* 0x000000070f067c24 */ /* 0x001fe4000f8e0210 */
[----:B------:R-:W-:Y:S01]  /*0220*/  IMAD R13, R14, R9, RZ ;  /* 0x000000090e0d7224 */ /* 0x000fe200078e02ff */
[----:B---3--:R-:W-:-:S03]  /*0230*/  IADD3 R15, PT, PT, RZ, -R3, RZ ;  /* 0x80000003ff0f7210 */ /* 0x008fc60007ffe0ff */
[----:B------:R-:W-:-:S04]  /*0240*/  IMAD.HI.U32 R10, R11, R13, R10 ;  /* 0x0000000d0b0a7227 */ /* 0x000fc800078e000a */
[----:B------:R-:W-:Y:S01]  /*0250*/  IMAD R15, R15, R8, RZ ;  /* 0x000000080f0f7224 */ /* 0x000fe200078e02ff */
[----:B-----5:R-:W-:-:S04]  /*0260*/  IADD3 R12, PT, PT, -R12, R4, R7 ;  /* 0x000000040c0c7210 */ /* 0x020fc80007ffe107 */
[----:B------:R-:W-:Y:S02]  /*0270*/  IABS R14, R12 ;  /* 0x0000000c000e7213 */ /* 0x000fe40000000000 */
[----:B--2---:R-:W-:Y:S01]  /*0280*/  IADD3 R11, PT, PT, -R2, R5, R6 ;  /* 0x00000005020b7210 */ /* 0x004fe20007ffe106 */
[----:B------:R-:W-:Y:S01]  /*0290*/  IMAD.MOV.U32 R2, RZ, RZ, RZ ;  /* 0x000000ffff027224 */ /* 0x000fe200078e00ff */
[----:B------:R-:W-:Y:S02]  /*02a0*/  MOV R13, R14 ;  /* 0x0000000e000d7202 */ /* 0x000fe40000000f00 */
[----:B------:R-:W-:Y:S01]  /*02b0*/  IABS R14, R11 ;  /* 0x0000000b000e7213 */ /* 0x000fe20000000000 */
[----:B------:R-:W-:Y:S01]  /*02c0*/  IMAD.HI.U32 R2, R3, R15, R2 ;  /* 0x0000000f03027227 */ /* 0x000fe200078e0002 */
[----:B------:R-:W-:Y:S02]  /*02d0*/  ISETP.GE.AND P4, PT, R11, RZ, PT ;  /* 0x000000ff0b00720c */ /* 0x000fe40003f86270 */
[----:B------:R-:W-:Y:S01]  /*02e0*/  MOV R3, R14 ;  /* 0x0000000e00037202 */ /* 0x000fe20000000f00 */
[----:B------:R-:W-:-:S04]  /*02f0*/  IMAD.HI.U32 R10, R10, R13, RZ ;  /* 0x0000000d0a0a7227 */ /* 0x000fc800078e00ff */
[----:B------:R-:W-:Y:S02]  /*0300*/  IMAD.MOV R10, RZ, RZ, -R10 ;  /* 0x000000ffff0a7224 */ /* 0x000fe400078e0a0a */
[----:B------:R-:W-:-:S04]  /*0310*/  IMAD.HI.U32 R2, R2, R3, RZ ;  /* 0x0000000302027227 */ /* 0x000fc800078e00ff */
[----:B------:R-:W-:Y:S01]  /*0320*/  IMAD R10, R9, R10, R13 ;  /* 0x0000000a090a7224 */ /* 0x000fe200078e020d */
[----:B------:R-:W-:-:S04]  /*0330*/  IADD3 R2, PT, PT, -R2, RZ, RZ ;  /* 0x000000ff02027210 */ /* 0x000fc80007ffe1ff */
[----:B------:R-:W-:Y:S01]  /*0340*/  ISETP.GT.U32.AND P0, PT, R9, R10, PT ;  /* 0x0000000a0900720c */ /* 0x000fe20003f04070 */
[C---:B------:R-:W-:Y:S02]  /*0350*/  IMAD R13, R8.reuse, R2, R3 ;  /* 0x00000002080d7224 */ /* 0x040fe400078e0203 */
[----:B------:R-:W0:Y:S03]  /*0360*/  LDC.64 R2, c[0x0][0x390] ;  /* 0x0000e400ff027b82 */ /* 0x000e260000000a00 */
[----:B------:R-:W-:-:S07]  /*0370*/  ISETP.GT.U32.AND P1, PT, R8, R13, PT ;  /* 0x0000000d0800720c */ /* 0x000fce0003f24070 */
[----:B------:R-:W-:-:S05]  /*0380*/  @!P0 IMAD.IADD R10, R10, 0x1, -R9 ;  /* 0x000000010a0a8824 */ /* 0x000fca00078e0a09 */
[----:B------:R-:W-:Y:S02]  /*0390*/  ISETP.GT.U32.AND P2, PT, R9, R10, PT ;  /* 0x0000000a0900720c */ /* 0x000fe40003f44070 */
[----:B------:R-:W-:Y:S02]  /*03a0*/  @!P1 IADD3 R13, PT, PT, R13, -R8, RZ ;  /* 0x800000080d0d9210 */ /* 0x000fe40007ffe0ff */
[----:B------:R-:W-:Y:S02]  /*03b0*/  ISETP.GE.AND P1, PT, R12, RZ, PT ;  /* 0x000000ff0c00720c */ /* 0x000fe40003f26270 */
[----:B------:R-:W-:-:S07]  /*03c0*/  ISETP.GT.U32.AND P0, PT, R8, R13, PT ;  /* 0x0000000d0800720c */ /* 0x000fce0003f04070 */
[----:B------:R-:W-:Y:S01]  /*03d0*/  @!P2 IADD3 R10, PT, PT, R10, -R9, RZ ;  /* 0x800000090a0aa210 */ /* 0x000fe20007ffe0ff */
[----:B-1----:R-:W-:Y:S01]  /*03e0*/  IMAD R9, R5, UR6, RZ ;  /* 0x0000000605097c24 */ /* 0x002fe2000f8e02ff */
[----:B------:R-:W-:Y:S02]  /*03f0*/  ISETP.NE.AND P2, PT, R4, RZ, PT ;  /* 0x000000ff0400720c */ /* 0x000fe40003f45270 */
[----:B------:R-:W-:Y:S02]  /*0400*/  @!P1 IADD3 R10, PT, PT, -R10, RZ, RZ ;  /* 0x000000ff0a0a9210 */ /* 0x000fe40007ffe1ff */
[----:B------:R-:W-:-:S05]  /*0410*/  @!P0 IMAD.IADD R13, R13, 0x1, -R8 ;  /* 0x000000010d0d8824 */ /* 0x000fca00078e0a08 */
[----:B------:R-:W-:Y:S02]  /*0420*/  @!P4 IADD3 R13, PT, PT, -R13, RZ, RZ ;  /* 0x000000ff0d0dc210 */ /* 0x000fe40007ffe1ff */
[----:B------:R-:W-:Y:S02]  /*0430*/  @!P3 LOP3.LUT R13, RZ, R5, RZ, 0x33, !PT ;  /* 0x00000005ff0db212 */ /* 0x000fe400078e33ff */
[----:B------:R-:W-:-:S05]  /*0440*/  @!P2 LOP3.LUT R10, RZ, R4, RZ, 0x33, !PT ;  /* 0x00000004ff0aa212 */ /* 0x000fca00078e33ff */
[----:B------:R-:W-:-:S04]  /*0450*/  IMAD R4, R10, R9, R0 ;  /* 0x000000090a047224 */ /* 0x000fc800078e0200 */
[----:B------:R-:W-:Y:S02]  /*0460*/  IMAD R13, R13, UR6, R4 ;  /* 0x000000060d0d7c24 */ /* 0x000fe4000f8e0204 */
[----:B------:R-:W1:Y:S02]  /*0470*/  LDC.64 R4, c[0x0][0x398] ;  /* 0x0000e600ff047b82 */ /* 0x000e640000000a00 */
[----:B0-----:R-:W-:-:S06]  /*0480*/  IMAD.WIDE R2, R13, 0x8, R2 ;  /* 0x000000080d027825 */ /* 0x001fcc00078e0202 */
[----:B------:R-:W2:Y:S01]  /*0490*/  LDG.E.64 R2, desc[UR4][R2.64] ;  /* 0x0000000402027981 */ /* 0x000ea2000c1e1b00 */
[----:B------:R-:W-:-:S04]  /*04a0*/  IMAD R0, R6, UR6, R0 ;  /* 0x0000000606007c24 */ /* 0x000fc8000f8e0200 */
[----:B------:R-:W-:-:S04]  /*04b0*/  IMAD R7, R7, R9, R0 ;  /* 0x0000000907077224 */ /* 0x000fc800078e0200 */
[----:B-1----:R-:W-:-:S05]  /*04c0*/  IMAD.WIDE R4, R7, 0x8, R4 ;  /* 0x0000000807047825 */ /* 0x002fca00078e0204 */
[----:B--2---:R-:W-:Y:S01]  /*04d0*/  STG.E.64 desc[UR4][R4.64], R2 ;  /* 0x0000000204007986 */ /* 0x004fe2000c101b04 */
[----:B------:R-:W-:Y:S05]  /*04e0*/  EXIT ;  /* 0x000000000000794d */ /* 0x000fea0003800000 */
.L_x_26:
        /* <DEDUP_REMOVED lines=9> */
.L_x_40:


//--------------------- .text._Z11gpu_get_rhoiiiPdS_ --------------------------
	.section	.text._Z11gpu_get_rhoiiiPdS_,"ax",@progbits
	.align	128
        .global         _Z11gpu_get_rhoiiiPdS_
        .type           _Z11gpu_get_rhoiiiPdS_,@function
        .size           _Z11gpu_get_rhoiiiPdS_,(.L_x_41 - _Z11gpu_get_rhoiiiPdS_)
        .other          _Z11gpu_get_rhoiiiPdS_,@"STO_CUDA_ENTRY STV_DEFAULT"
_Z11gpu_get_rhoiiiPdS_:
.text._Z11gpu_get_rhoiiiPdS_:
        /* <DEDUP_REMOVED lines=33> */
[----:B------:R-:W-:Y:S01]  /*0210*/  IMAD R16, R0, R13, RZ ;  /* 0x0000000d00107224 */ /* 0x000fe200078e02ff */
[----:B------:R-:W-:Y:S01]  /*0220*/  LOP3.LUT R15, R13, 0xf, RZ, 0xc0, !PT ;  /* 0x0000000f0d0f7812 */ /* 0x000fe200078ec0ff */
[----:B------:R-:W-:-:S03]  /*0230*/  IMAD.MOV.U32 R17, RZ, RZ, RZ ;  /* 0x000000ffff117224 */ /* 0x000fc600078e00ff */
[----:B------:R-:W-:-:S07]  /*0240*/  ISETP.NE.AND P0, PT, R15, RZ, PT ;  /* 0x000000ff0f00720c */ /* 0x000fce0003f05270 */
[----:B------:R-:W-:Y:S06]  /*0250*/  @!P1 BRA `(.L_x_28) ;  /* 0x0000000000a09947 */ /* 0x000fec0003800000 */
[----:B------:R-:W-:Y:S02]  /*0260*/  LEA R14, R16, UR6, 0x3 ;  /* 0x00000006100e7c11 */ /* 0x000fe4000f8e18ff */
[----:B------:R-:W-:-:S03]  /*0270*/  LOP3.LUT R17, R13, 0x7ffffff0, RZ, 0xc0, !PT ;  /* 0x7ffffff00d117812 */ /* 0x000fc600078ec0ff */
[----:B------:R-:W-:Y:S02]  /*0280*/  VIADD R14, R14, 0x40 ;  /* 0x000000400e0e7836 */ /* 0x000fe40000000000 */
[----:B------:R-:W-:-:S07]  /*0290*/  IMAD.MOV R18, RZ, RZ, -R17 ;  /* 0x000000ffff127224 */ /* 0x000fce00078e0a11 */
.L_x_29:
[----:B------:R-:W3:Y:S01]  /*02a0*/  LDS.64 R10, [R14+-0x40] ;  /* 0xffffc0000e0a7984 */ /* 0x000ee20000000a00 */
[----:B------:R-:W-:-:S03]  /*02b0*/  VIADD R18, R18, 0x10 ;  /* 0x0000001012127836 */ /* 0x000fc60000000000 */
[----:B------:R-:W4:Y:S02]  /*02c0*/  LDS.64 R20, [R14+-0x38] ;  /* 0xffffc8000e147984 */ /* 0x000f240000000a00 */
[----:B------:R-:W-:Y:S02]  /*02d0*/  ISETP.NE.AND P1, PT, R18, RZ, PT ;  /* 0x000000ff1200720c */ /* 0x000fe40003f25270 */
[----:B0-----:R-:W0:Y:S04]  /*02e0*/  LDS.64 R2, [R14+-0x30] ;  /* 0xffffd0000e027984 */ /* 0x001e280000000a00 */
[----:B------:R-:W5:Y:S04]  /*02f0*/  LDS.64 R4, [R14+-0x28] ;  /* 0xffffd8000e047984 */ /* 0x000f680000000a00 */
[----:B------:R-:W1:Y:S01]  /*0300*/  LDS.64 R8, [R14+-0x20] ;  /* 0xffffe0000e087984 */ /* 0x000e620000000a00 */
[----:B---3--:R-:W-:-:S03]  /*0310*/  DADD R6, R10, R6 ;  /* 0x000000000a067229 */ /* 0x008fc60000000006 */
[----:B------:R-:W3:Y:S05]  /*0320*/  LDS.64 R10, [R14+-0x18] ;  /* 0xffffe8000e0a7984 */ /* 0x000eea0000000a00 */
[----:B----4-:R-:W-:Y:S02]  /*0330*/  DADD R20, R6, R20 ;  /* 0x0000000006147229 */ /* 0x010fe40000000014 */
[----:B------:R-:W4:Y:S06]  /*0340*/  LDS.64 R6, [R14+-0x10] ;  /* 0xfffff0000e067984 */ /* 0x000f2c0000000a00 */
[----:B0-----:R-:W-:Y:S01]  /*0350*/  DADD R20, R20, R2 ;  /* 0x0000000014147229 */ /* 0x001fe20000000002 */
[----:B------:R-:W0:Y:S07]  /*0360*/  LDS.64 R2, [R14+-0x8] ;  /* 0xfffff8000e027984 */ /* 0x000e2e0000000a00 */
[----:B-----5:R-:W-:Y:S01]  /*0370*/  DADD R20, R20, R4 ;  /* 0x0000000014147229 */ /* 0x020fe20000000004 */
[----:B------:R-:W5:Y:S07]  /*0380*/  LDS.64 R4, [R14] ;  /* 0x000000000e047984 */ /* 0x000f6e0000000a00 */
[----:B-1----:R-:W-:Y:S01]  /*0390*/  DADD R20, R20, R8 ;  /* 0x0000000014147229 */ /* 0x002fe20000000008 */
[----:B------:R-:W1:Y:S07]  /*03a0*/  LDS.64 R8, [R14+0x8] ;  /* 0x000008000e087984 */ /* 0x000e6e0000000a00 */
[----:B---3--:R-:W-:Y:S01]  /*03b0*/  DADD R20, R20, R10 ;  /* 0x0000000014147229 */ /* 0x008fe2000000000a */
[----:B------:R-:W3:Y:S07]  /*03c0*/  LDS.64 R10, [R14+0x10] ;  /* 0x000010000e0a7984 */ /* 0x000eee0000000a00 */
[----:B----4-:R-:W-:Y:S01]  /*03d0*/  DADD R20, R20, R6 ;  /* 0x0000000014147229 */ /* 0x010fe20000000006 */
[----:B------:R-:W4:Y:S07]  /*03e0*/  LDS.64 R6, [R14+0x18] ;  /* 0x000018000e067984 */ /* 0x000f2e0000000a00 */
[----:B0-----:R-:W-:Y:S01]  /*03f0*/  DADD R20, R20, R2 ;  /* 0x0000000014147229 */ /* 0x001fe20000000002 */
[----:B------:R-:W0:Y:S07]  /*0400*/  LDS.64 R2, [R14+0x20] ;  /* 0x000020000e027984 */ /* 0x000e2e0000000a00 */
[----:B-----5:R-:W-:Y:S01]  /*0410*/  DADD R20, R20, R4 ;  /* 0x0000000014147229 */ /* 0x020fe20000000004 */
[----:B------:R-:W5:Y:S07]  /*0420*/  LDS.64 R4, [R14+0x28] ;  /* 0x000028000e047984 */ /* 0x000f6e0000000a00 */
[----:B-1----:R-:W-:Y:S01]  /*0430*/  DADD R20, R20, R8 ;  /* 0x0000000014147229 */ /* 0x002fe20000000008 */
[----:B------:R-:W1:Y:S07]  /*0440*/  LDS.64 R8, [R14+0x30] ;  /* 0x000030000e087984 */ /* 0x000e6e0000000a00 */
[----:B---3--:R-:W-:Y:S01]  /*0450*/  DADD R20, R20, R10 ;  /* 0x0000000014147229 */ /* 0x008fe2000000000a */
[----:B------:R3:W2:Y:S07]  /*0460*/  LDS.64 R10, [R14+0x38] ;  /* 0x000038000e0a7984 */ /* 0x0006ae0000000a00 */
[----:B----4-:R-:W-:Y:S01]  /*0470*/  DADD R6, R20, R6 ;  /* 0x0000000014067229 */ /* 0x010fe20000000006 */
[----:B---3--:R-:W-:-:S07]  /*0480*/  VIADD R14, R14, 0x80 ;  /* 0x000000800e0e7836 */ /* 0x008fce0000000000 */
[----:B0-----:R-:W-:-:S08]  /*0490*/  DADD R2, R6, R2 ;  /* 0x0000000006027229 */ /* 0x001fd00000000002 */
[----:B-----5:R-:W-:-:S08]  /*04a0*/  DADD R2, R2, R4 ;  /* 0x0000000002027229 */ /* 0x020fd00000000004 */
[----:B-1----:R-:W-:-:S08]  /*04b0*/  DADD R2, R2, R8 ;  /* 0x0000000002027229 */ /* 0x002fd00000000008 */
[----:B--2---:R-:W-:Y:S01]  /*04c0*/  DADD R6, R2, R10 ;  /* 0x0000000002067229 */ /* 0x004fe2000000000a */
[----:B------:R-:W-:Y:S10]  /*04d0*/  @P1 BRA `(.L_x_29) ;  /* 0xfffffffc00701947 */ /* 0x000ff4000383ffff */
.L_x_28:
[----:B------:R-:W-:Y:S05]  /*04e0*/  @!P0 BRA `(.L_x_30) ;  /* 0x0000000000c48947 */ /* 0x000fea0003800000 */
[----:B------:R-:W-:Y:S02]  /*04f0*/  ISETP.GE.U32.AND P0, PT, R15, 0x8, PT ;  /* 0x000000080f00780c */ /* 0x000fe40003f06070 */
[----:B------:R-:W-:-:S04]  /*0500*/  LOP3.LUT R18, R13, 0x7, RZ, 0xc0, !PT ;  /* 0x000000070d127812 */ /* 0x000fc800078ec0ff */
[----:B------:R-:W-:-:S07]  /*0510*/  ISETP.NE.AND P1, PT, R18, RZ, PT ;  /* 0x000000ff1200720c */ /* 0x000fce0003f25270 */
[----:B------:R-:W-:Y:S06]  /*0520*/  @!P0 BRA `(.L_x_31) ;  /* 0x00000000004c8947 */ /* 0x000fec0003800000 */
[----:B0-----:R-:W-:Y:S02]  /*0530*/  IMAD.IADD R2, R16, 0x1, R17 ;  /* 0x0000000110027824 */ /* 0x001fe400078e0211 */
[----:B------:R-:W-:-:S03]  /*0540*/  VIADD R17, R17, 0x8 ;  /* 0x0000000811117836 */ /* 0x000fc60000000000 */
[----:B------:R-:W-:-:S05]  /*0550*/  LEA R19, R2, UR6, 0x3 ;  /* 0x0000000602137c11 */ /* 0x000fca000f8e18ff */
[----:B------:R-:W3:Y:S04]  /*0560*/  LDS.64 R14, [R19] ;  /* 0x00000000130e7984 */ /* 0x000ee80000000a00 */
[----:B------:R-:W0:Y:S04]  /*0570*/  LDS.64 R10, [R19+0x8] ;  /* 0x00000800130a7984 */ /* 0x000e280000000a00 */
[----:B------:R-:W4:Y:S04]  /*0580*/  LDS.64 R8, [R19+0x10] ;  /* 0x0000100013087984 */ /* 0x000f280000000a00 */
[----:B------:R-:W5:Y:S04]  /*0590*/  LDS.64 R2, [R19+0x18] ;  /* 0x0000180013027984 */ /* 0x000f680000000a00 */
[----:B------:R-:W1:Y:S01]  /*05a0*/  LDS.64 R4, [R19+0x20] ;  /* 0x0000200013047984 */ /* 0x000e620000000a00 */
[----:B---3--:R-:W-:-:S03]  /*05b0*/  DADD R14, R6, R14 ;  /* 0x00000000060e7229 */ /* 0x008fc6000000000e */
[----:B------:R-:W3:Y:S05]  /*05c0*/  LDS.64 R6, [R19+0x28] ;  /* 0x0000280013067984 */ /* 0x000eea0000000a00 */
[----:B0-----:R-:W-:Y:S01]  /*05d0*/  DADD R14, R14, R10 ;  /* 0x000000000e0e7229 */ /* 0x001fe2000000000a */
[----:B------:R-:W0:Y:S07]  /*05e0*/  LDS.64 R10, [R19+0x30] ;  /* 0x00003000130a7984 */ /* 0x000e2e0000000a00 */
[----:B----4-:R-:W-:Y:S01]  /*05f0*/  DADD R14, R14, R8 ;  /* 0x000000000e0e7229 */ /* 0x010fe20000000008 */
[----:B------:R-:W4:Y:S07]  /*0600*/  LDS.64 R8, [R19+0x38] ;  /* 0x0000380013087984 */ /* 0x000f2e0000000a00 */
[----:B-----5:R-:W-:-:S08]  /*0610*/  DADD R2, R14, R2 ;  /* 0x000000000e027229 */ /* 0x020fd00000000002 */
[----:B-1----:R-:W-:-:S08]  /*0620*/  DADD R2, R2, R4 ;  /* 0x0000000002027229 */ /* 0x002fd00000000004 */
[----:B---3--:R-:W-:-:S08]  /*0630*/  DADD R2, R2, R6 ;  /* 0x0000000002027229 */ /* 0x008fd00000000006 */
[----:B0-----:R-:W-:-:S08]  /*0640*/  DADD R2, R2, R10 ;  /* 0x0000000002027229 */ /* 0x001fd0000000000a */
[----:B----4-:R-:W-:-:S11]  /*0650*/  DADD R6, R2, R8 ;  /* 0x0000000002067229 */ /* 0x010fd60000000008 */
.L_x_31:
        /* <DEDUP_REMOVED lines=11> */
[----:B------:R-:W5:Y:S01]  /*0710*/  LDS.64 R10, [R14+0x18] ;  /* 0x000018000e0a7984 */ /* 0x000f620000000a00 */
[----:B---3--:R-:W-:-:S08]  /*0720*/  DADD R2, R6, R2 ;  /* 0x0000000006027229 */ /* 0x008fd00000000002 */
[----:B0-----:R-:W-:-:S08]  /*0730*/  DADD R2, R2, R4 ;  /* 0x0000000002027229 */ /* 0x001fd00000000004 */
[----:B----4-:R-:W-:-:S08]  /*0740*/  DADD R2, R2, R8 ;  /* 0x0000000002027229 */ /* 0x010fd00000000008 */
[----:B-----5:R-:W-:-:S11]  /*0750*/  DADD R6, R2, R10 ;  /* 0x0000000002067229 */ /* 0x020fd6000000000a */
.L_x_32:
[----:B------:R-:W-:Y:S05]  /*0760*/  @!P1 BRA `(.L_x_30) ;  /* 0x0000000000249947 */ /* 0x000fea0003800000 */
[----:B------:R-:W-:Y:S02]  /*0770*/  IMAD.IADD R16, R16, 0x1, R17 ;  /* 0x0000000110107824 */ /* 0x000fe400078e0211 */
[----:B------:R-:W-:-:S03]  /*0780*/  IMAD.MOV R13, RZ, RZ, -R13 ;  /* 0x000000ffff0d7224 */ /* 0x000fc600078e0a0d */
[----:B------:R-:W-:-:S07]  /*0790*/  LEA R16, R16, UR6, 0x3 ;  /* 0x0000000610107c11 */ /* 0x000fce000f8e18ff */
.L_x_33:
[----:B0-----:R0:W3:Y:S01]  /*07a0*/  LDS.64 R2, [R16] ;  /* 0x0000000010027984 */ /* 0x0010e20000000a00 */
[----:B------:R-:W-:-:S05]  /*07b0*/  VIADD R13, R13, 0x1 ;  /* 0x000000010d0d7836 */ /* 0x000fca0000000000 */
[----:B------:R-:W-:Y:S01]  /*07c0*/  ISETP.NE.AND P0, PT, R13, RZ, PT ;  /* 0x000000ff0d00720c */ /* 0x000fe20003f05270 */
[----:B0-----:R-:W-:Y:S01]  /*07d0*/  VIADD R16, R16, 0x8 ;  /* 0x0000000810107836 */ /* 0x001fe20000000000 */
[----:B---3--:R-:W-:-:S11]  /*07e0*/  DADD R6, R2, R6 ;  /* 0x0000000002067229 */ /* 0x008fd60000000006 */
[----:B------:R-:W-:Y:S05]  /*07f0*/  @P0 BRA `(.L_x_33) ;  /* 0xfffffffc00e80947 */ /* 0x000fea000383ffff */
.L_x_30:
[----:B---3--:R3:W-:Y:S02]  /*0800*/  STS.64 [R12], R6 ;  /* 0x000000060c007388 */ /* 0x0087e40000000a00 */
.L_x_27:
[----:B0-----:R-:W0:Y:S01]  /*0810*/  LDC.64 R2, c[0x0][0x398] ;  /* 0x0000e600ff027b82 */ /* 0x001e220000000a00 */
[----:B------:R-:W-:-:S04]  /*0820*/  VIADD R5, R0, UR4 ;  /* 0x0000000400057c36 */ /* 0x000fc80008000000 */
[----:B0-----:R-:W-:-:S05]  /*0830*/  IMAD.WIDE.U32 R2, R5, 0x8, R2 ;  /* 0x0000000805027825 */ /* 0x001fca00078e0002 */
[----:B--2---:R-:W-:Y:S01]  /*0840*/  STG.E.64 desc[UR8][R2.64], R6 ;  /* 0x0000000602007986 */ /* 0x004fe2000c101b08 */
[----:B------:R-:W-:Y:S05]  /*0850*/  EXIT ;  /* 0x000000000000794d */ /* 0x000fea0003800000 */
.L_x_34:
        /* <DEDUP_REMOVED lines=10> */
.L_x_41:


//--------------------- .nv.shared._Z26gpu_applyCollisionOperatoriiiPddS_S_S_PiS0_S_ --------------------------
	.section	.nv.shared._Z26gpu_applyCollisionOperatoriiiPddS_S_S_PiS0_S_,"aw",@nobits
	.sectionflags	@""
	.align	8
.nv.shared._Z26gpu_applyCollisionOperatoriiiPddS_S_S_PiS0_S_:
	.zero		1240


//--------------------- .nv.shared.reserved.0     --------------------------
	.section	.nv.shared.reserved.0,"aw",@nobits
	.weak		__nv_reservedSMEM_offset_0_alias
	.size		__nv_reservedSMEM_offset_0_alias, 0, 64
	.other		__nv_reservedSMEM_offset_0_alias,@"STO_CUDA_RESERVED_SHARED STV_DEFAULT"
__nv_reservedSMEM_offset_0_alias:
	.zero		0
	.zero		64


//--------------------- .nv.shared._Z15gpu_getVelocityPdiiiS_S_Pi --------------------------
	.section	.nv.shared._Z15gpu_getVelocityPdiiiS_S_Pi,"aw",@nobits
	.sectionflags	@""
	.align	8
.nv.shared._Z15gpu_getVelocityPdiiiS_S_Pi:
	.zero		8704


//--------------------- .nv.shared._Z11gpu_get_rhoiiiPdS_ --------------------------
	.section	.nv.shared._Z11gpu_get_rhoiiiPdS_,"aw",@nobits
	.sectionflags	@""
	.align	8
.nv.shared._Z11gpu_get_rhoiiiPdS_:
	.zero		8704


//--------------------- .nv.constant0._Z26gpu_applyCollisionOperatoriiiPddS_S_S_PiS0_S_ --------------------------
	.section	.nv.constant0._Z26gpu_applyCollisionOperatoriiiPddS_S_S_PiS0_S_,"a",@progbits
	.sectionflags	@""
	.align	4
.nv.constant0._Z26gpu_applyCollisionOperatoriiiPddS_S_S_PiS0_S_:
	.zero		976


//--------------------- .nv.constant0._Z15gpu_getVelocityPdiiiS_S_Pi --------------------------
	.section	.nv.constant0._Z15gpu_getVelocityPdiiiS_S_Pi,"a",@progbits
	.sectionflags	@""
	.align	4
.nv.constant0._Z15gpu_getVelocityPdiiiS_S_Pi:
	.zero		944


//--------------------- .nv.constant0._Z17gpu_applyBoundaryiiiPdS_ --------------------------
	.section	.nv.constant0._Z17gpu_applyBoundaryiiiPdS_,"a",@progbits
	.sectionflags	@""
	.align	4
.nv.constant0._Z17gpu_applyBoundaryiiiPdS_:
	.zero		928


//--------------------- .nv.constant0._Z9gpu_driftiiiPdS_PiS0_ --------------------------
	.section	.nv.constant0._Z9gpu_driftiiiPdS_PiS0_,"a",@progbits
	.sectionflags	@""
	.align	4
.nv.constant0._Z9gpu_driftiiiPdS_PiS0_:
	.zero		944


//--------------------- .nv.constant0._Z11gpu_get_rhoiiiPdS_ --------------------------
	.section	.nv.constant0._Z11gpu_get_rhoiiiPdS_,"a",@progbits
	.sectionflags	@""
	.align	4
.nv.constant0._Z11gpu_get_rhoiiiPdS_:
	.zero		928


//--------------------- SYMBOLS --------------------------

	.type		.nv.reservedSmem.offset0,@object
	.size		.nv.reservedSmem.offset0,0x4
	.type		.nv.reservedSmem.cap,@object
	.size		.nv.reservedSmem.cap,0x4
